//
// Generated by NVIDIA NVVM Compiler
//
// Compiler Build ID: CL-36424714
// Cuda compilation tools, release 13.0, V13.0.88
// Based on NVVM 20.0.0
//

.version 9.0
.target sm_100
.address_size 64

	// .globl	_Z8pulseBinP7double2
.func  (.param .align 16 .b8 func_retval0[16]) __internal_trig_reduction_slowpathd
(
	.param .b64 __internal_trig_reduction_slowpathd_param_0
)
;
.global .align 8 .b8 __cudart_i2opi_d[144] = {8, 93, 141, 31, 177, 95, 251, 107, 234, 146, 82, 138, 247, 57, 7, 61, 123, 241, 229, 235, 199, 186, 39, 117, 45, 234, 95, 158, 102, 63, 70, 79, 183, 9, 203, 39, 207, 126, 54, 109, 31, 109, 10, 90, 139, 17, 47, 239, 15, 152, 5, 222, 255, 151, 248, 31, 59, 40, 249, 189, 139, 95, 132, 156, 244, 57, 83, 131, 57, 214, 145, 57, 65, 126, 95, 180, 38, 112, 156, 233, 132, 68, 187, 46, 245, 53, 130, 232, 62, 167, 41, 177, 28, 235, 29, 254, 28, 146, 209, 9, 234, 46, 73, 6, 224, 210, 77, 66, 58, 110, 36, 183, 97, 197, 187, 222, 171, 99, 81, 254, 65, 144, 67, 60, 153, 149, 98, 219, 192, 221, 52, 245, 209, 87, 39, 252, 41, 21, 68, 78, 110, 131, 249, 162};
.global .align 16 .b8 __cudart_sin_cos_coeffs[128] = {70, 210, 176, 44, 241, 229, 90, 190, 146, 227, 172, 105, 227, 29, 199, 62, 161, 98, 219, 25, 160, 1, 42, 191, 24, 8, 17, 17, 17, 17, 129, 63, 84, 85, 85, 85, 85, 85, 197, 191, 0, 0, 0, 0, 0, 0, 0, 0, 0, 0, 0, 0, 0, 0, 0, 0, 100, 129, 253, 32, 131, 255, 168, 189, 40, 133, 239, 193, 167, 238, 33, 62, 217, 230, 6, 142, 79, 126, 146, 190, 233, 188, 221, 25, 160, 1, 250, 62, 71, 93, 193, 22, 108, 193, 86, 191, 81, 85, 85, 85, 85, 85, 165, 63, 0, 0, 0, 0, 0, 0, 224, 191, 0, 0, 0, 0, 0, 0, 240, 63};

.visible .entry _Z8pulseBinP7double2(
	.param .u64 .ptr .align 1 _Z8pulseBinP7double2_param_0
)
{
	.reg .pred 	%p<2>;
	.reg .b32 	%r<6>;
	.reg .b64 	%rd<5>;
	.reg .b64 	%fd<3>;

	ld.param.u64 	%rd1, [_Z8pulseBinP7double2_param_0];
	mov.u32 	%r2, %ctaid.x;
	mov.u32 	%r3, %ntid.x;
	mov.u32 	%r4, %tid.x;
	mad.lo.s32 	%r1, %r2, %r3, %r4;
	add.s32 	%r5, %r1, -57345;
	setp.gt.u32 	%p1, %r5, 16382;
	@%p1 bra 	$L__BB0_2;
	cvta.to.global.u64 	%rd2, %rd1;
	mul.wide.u32 	%rd3, %r1, 16;
	add.s64 	%rd4, %rd2, %rd3;
	mov.f64 	%fd1, 0d0000000000000000;
	mov.f64 	%fd2, 0d3FF0000000000000;
	st.global.v2.f64 	[%rd4], {%fd2, %fd1};
$L__BB0_2:
	ret;

}
	// .globl	_Z8pulseSinP7double2
.visible .entry _Z8pulseSinP7double2(
	.param .u64 .ptr .align 1 _Z8pulseSinP7double2_param_0
)
{
	.reg .pred 	%p<5>;
	.reg .b32 	%r<14>;
	.reg .b64 	%rd<9>;
	.reg .b64 	%fd<35>;

	ld.param.u64 	%rd1, [_Z8pulseSinP7double2_param_0];
	mov.u32 	%r5, %ctaid.x;
	mov.u32 	%r6, %ntid.x;
	mov.u32 	%r7, %tid.x;
	mad.lo.s32 	%r1, %r5, %r6, %r7;
	cvt.rn.f64.s32 	%fd7, %r1;
	fma.rn.f64 	%fd1, %fd7, 0d3F8F400FA007D004, 0dC08F400000000000;
	abs.f64 	%fd2, %fd1;
	setp.neu.f64 	%p1, %fd2, 0d7FF0000000000000;
	@%p1 bra 	$L__BB1_2;
	mov.f64 	%fd13, 0d0000000000000000;
	mul.rn.f64 	%fd34, %fd1, %fd13;
	mov.b32 	%r13, 0;
	bra.uni 	$L__BB1_4;
$L__BB1_2:
	mul.f64 	%fd8, %fd1, 0d3FE45F306DC9C883;
	cvt.rni.s32.f64 	%r13, %fd8;
	cvt.rn.f64.s32 	%fd9, %r13;
	fma.rn.f64 	%fd10, %fd9, 0dBFF921FB54442D18, %fd1;
	fma.rn.f64 	%fd11, %fd9, 0dBC91A62633145C00, %fd10;
	fma.rn.f64 	%fd34, %fd9, 0dB97B839A252049C0, %fd11;
	setp.ltu.f64 	%p2, %fd2, 0d41E0000000000000;
	@%p2 bra 	$L__BB1_4;
	{ // callseq 0, 0
	.param .b64 param0;
	st.param.f64 	[param0], %fd1;
	.param .align 16 .b8 retval0[16];
	call.uni (retval0), 
	__internal_trig_reduction_slowpathd, 
	(
	param0
	);
	ld.param.f64 	%fd34, [retval0];
	ld.param.b32 	%r13, [retval0+8];
	} // callseq 0
$L__BB1_4:
	cvta.to.global.u64 	%rd2, %rd1;
	shl.b32 	%r10, %r13, 6;
	cvt.u64.u32 	%rd3, %r10;
	and.b64  	%rd4, %rd3, 64;
	mov.u64 	%rd5, __cudart_sin_cos_coeffs;
	add.s64 	%rd6, %rd5, %rd4;
	mul.rn.f64 	%fd14, %fd34, %fd34;
	and.b32  	%r11, %r13, 1;
	setp.eq.b32 	%p3, %r11, 1;
	selp.f64 	%fd15, 0dBDA8FF8320FD8164, 0d3DE5DB65F9785EBA, %p3;
	ld.global.nc.v2.f64 	{%fd16, %fd17}, [%rd6];
	fma.rn.f64 	%fd18, %fd15, %fd14, %fd16;
	fma.rn.f64 	%fd19, %fd18, %fd14, %fd17;
	ld.global.nc.v2.f64 	{%fd20, %fd21}, [%rd6+16];
	fma.rn.f64 	%fd22, %fd19, %fd14, %fd20;
	fma.rn.f64 	%fd23, %fd22, %fd14, %fd21;
	ld.global.nc.v2.f64 	{%fd24, %fd25}, [%rd6+32];
	fma.rn.f64 	%fd26, %fd23, %fd14, %fd24;
	fma.rn.f64 	%fd27, %fd26, %fd14, %fd25;
	fma.rn.f64 	%fd28, %fd27, %fd34, %fd34;
	fma.rn.f64 	%fd29, %fd27, %fd14, 0d3FF0000000000000;
	selp.f64 	%fd30, %fd29, %fd28, %p3;
	and.b32  	%r12, %r13, 2;
	setp.eq.s32 	%p4, %r12, 0;
	mov.f64 	%fd31, 0d0000000000000000;
	sub.f64 	%fd32, %fd31, %fd30;
	selp.f64 	%fd33, %fd30, %fd32, %p4;
	mul.wide.s32 	%rd7, %r1, 16;
	add.s64 	%rd8, %rd2, %rd7;
	st.global.v2.f64 	[%rd8], {%fd33, %fd31};
	ret;

}
	// .globl	_Z7pulseXXP7double2
.visible .entry _Z7pulseXXP7double2(
	.param .u64 .ptr .align 1 _Z7pulseXXP7double2_param_0
)
{
	.reg .b32 	%r<5>;
	.reg .b64 	%rd<5>;
	.reg .b64 	%fd<5>;

	ld.param.u64 	%rd1, [_Z7pulseXXP7double2_param_0];
	cvta.to.global.u64 	%rd2, %rd1;
	mov.u32 	%r1, %ctaid.x;
	mov.u32 	%r2, %ntid.x;
	mov.u32 	%r3, %tid.x;
	mad.lo.s32 	%r4, %r1, %r2, %r3;
	cvt.rn.f64.s32 	%fd1, %r4;
	fma.rn.f64 	%fd2, %fd1, 0d3F8F400FA007D004, 0dC08F400000000000;
	mul.f64 	%fd3, %fd2, %fd2;
	mul.wide.s32 	%rd3, %r4, 16;
	add.s64 	%rd4, %rd2, %rd3;
	mov.f64 	%fd4, 0d0000000000000000;
	st.global.v2.f64 	[%rd4], {%fd3, %fd4};
	ret;

}
	// .globl	_Z10pulseGaussP7double2
.visible .entry _Z10pulseGaussP7double2(
	.param .u64 .ptr .align 1 _Z10pulseGaussP7double2_param_0
)
{
	.reg .pred 	%p<5>;
	.reg .b32 	%r<20>;
	.reg .b32 	%f<3>;
	.reg .b64 	%rd<5>;
	.reg .b64 	%fd<31>;

	ld.param.u64 	%rd1, [_Z10pulseGaussP7double2_param_0];
	mov.u32 	%r5, %ctaid.x;
	mov.u32 	%r6, %ntid.x;
	mov.u32 	%r7, %tid.x;
	mad.lo.s32 	%r1, %r5, %r6, %r7;
	setp.gt.s32 	%p1, %r1, 131071;
	@%p1 bra 	$L__BB3_5;
	cvt.rn.f64.s32 	%fd6, %r1;
	fma.rn.f64 	%fd7, %fd6, 0d3F8F400FA007D004, 0dC08F400000000000;
	neg.f64 	%fd8, %fd7;
	mul.f64 	%fd1, %fd7, %fd8;
	fma.rn.f64 	%fd9, %fd1, 0d3FF71547652B82FE, 0d4338000000000000;
	{
	.reg .b32 %temp; 
	mov.b64 	{%r2, %temp}, %fd9;
	}
	mov.f64 	%fd10, 0dC338000000000000;
	add.rn.f64 	%fd11, %fd9, %fd10;
	fma.rn.f64 	%fd12, %fd11, 0dBFE62E42FEFA39EF, %fd1;
	fma.rn.f64 	%fd13, %fd11, 0dBC7ABC9E3B39803F, %fd12;
	fma.rn.f64 	%fd14, %fd13, 0d3E5ADE1569CE2BDF, 0d3E928AF3FCA213EA;
	fma.rn.f64 	%fd15, %fd14, %fd13, 0d3EC71DEE62401315;
	fma.rn.f64 	%fd16, %fd15, %fd13, 0d3EFA01997C89EB71;
	fma.rn.f64 	%fd17, %fd16, %fd13, 0d3F2A01A014761F65;
	fma.rn.f64 	%fd18, %fd17, %fd13, 0d3F56C16C1852B7AF;
	fma.rn.f64 	%fd19, %fd18, %fd13, 0d3F81111111122322;
	fma.rn.f64 	%fd20, %fd19, %fd13, 0d3FA55555555502A1;
	fma.rn.f64 	%fd21, %fd20, %fd13, 0d3FC5555555555511;
	fma.rn.f64 	%fd22, %fd21, %fd13, 0d3FE000000000000B;
	fma.rn.f64 	%fd23, %fd22, %fd13, 0d3FF0000000000000;
	fma.rn.f64 	%fd24, %fd23, %fd13, 0d3FF0000000000000;
	{
	.reg .b32 %temp; 
	mov.b64 	{%r3, %temp}, %fd24;
	}
	{
	.reg .b32 %temp; 
	mov.b64 	{%temp, %r4}, %fd24;
	}
	shl.b32 	%r8, %r2, 20;
	add.s32 	%r9, %r8, %r4;
	mov.b64 	%fd30, {%r3, %r9};
	{
	.reg .b32 %temp; 
	mov.b64 	{%temp, %r10}, %fd1;
	}
	mov.b32 	%f2, %r10;
	abs.f32 	%f1, %f2;
	setp.lt.f32 	%p2, %f1, 0f4086232B;
	@%p2 bra 	$L__BB3_4;
	setp.lt.f64 	%p3, %fd1, 0d0000000000000000;
	add.f64 	%fd25, %fd1, 0d7FF0000000000000;
	selp.f64 	%fd30, 0d0000000000000000, %fd25, %p3;
	setp.geu.f32 	%p4, %f1, 0f40874800;
	@%p4 bra 	$L__BB3_4;
	shr.u32 	%r11, %r2, 31;
	add.s32 	%r12, %r2, %r11;
	shr.s32 	%r13, %r12, 1;
	shl.b32 	%r14, %r13, 20;
	add.s32 	%r15, %r4, %r14;
	mov.b64 	%fd26, {%r3, %r15};
	sub.s32 	%r16, %r2, %r13;
	shl.b32 	%r17, %r16, 20;
	add.s32 	%r18, %r17, 1072693248;
	mov.b32 	%r19, 0;
	mov.b64 	%fd27, {%r19, %r18};
	mul.f64 	%fd30, %fd27, %fd26;
$L__BB3_4:
	mul.f64 	%fd28, %fd30, 0d3FE0000000000000;
	cvta.to.global.u64 	%rd2, %rd1;
	mul.wide.s32 	%rd3, %r1, 16;
	add.s64 	%rd4, %rd2, %rd3;
	mov.f64 	%fd29, 0d0000000000000000;
	st.global.v2.f64 	[%rd4], {%fd28, %fd29};
$L__BB3_5:
	ret;

}
	// .globl	_Z11boundKernelP7double2
.visible .entry _Z11boundKernelP7double2(
	.param .u64 .ptr .align 1 _Z11boundKernelP7double2_param_0
)
{
	.reg .b32 	%r<3>;
	.reg .b64 	%rd<5>;
	.reg .b64 	%fd<2>;

	ld.param.u64 	%rd1, [_Z11boundKernelP7double2_param_0];
	cvta.to.global.u64 	%rd2, %rd1;
	mov.u32 	%r1, %tid.x;
	mul.lo.s32 	%r2, %r1, 131071;
	mul.wide.u32 	%rd3, %r2, 16;
	add.s64 	%rd4, %rd2, %rd3;
	mov.f64 	%fd1, 0d0000000000000000;
	st.global.v2.f64 	[%rd4], {%fd1, %fd1};
	ret;

}
	// .globl	_Z14boundabsKernelP7double2
.visible .entry _Z14boundabsKernelP7double2(
	.param .u64 .ptr .align 1 _Z14boundabsKernelP7double2_param_0
)
{
	.reg .b32 	%r<6>;
	.reg .b64 	%rd<7>;
	.reg .b64 	%fd<17>;

	ld.param.u64 	%rd1, [_Z14boundabsKernelP7double2_param_0];
	cvta.to.global.u64 	%rd2, %rd1;
	mov.u32 	%r1, %ctaid.x;
	mov.u32 	%r2, %ntid.x;
	mov.u32 	%r3, %tid.x;
	mad.lo.s32 	%r4, %r1, %r2, %r3;
	mul.wide.s32 	%rd3, %r4, 16;
	add.s64 	%rd4, %rd2, %rd3;
	ld.global.v2.f64 	{%fd1, %fd2}, [%rd4];
	cvt.rn.f64.s32 	%fd3, %r4;
	div.rn.f64 	%fd4, %fd3, 0d4059000000000000;
	mul.f64 	%fd5, %fd4, %fd1;
	mul.f64 	%fd6, %fd2, 0d0000000000000000;
	sub.f64 	%fd7, %fd5, %fd6;
	mul.f64 	%fd8, %fd4, %fd2;
	fma.rn.f64 	%fd9, %fd1, 0d0000000000000000, %fd8;
	st.global.v2.f64 	[%rd4], {%fd7, %fd9};
	sub.s32 	%r5, 131071, %r4;
	mul.wide.s32 	%rd5, %r5, 16;
	add.s64 	%rd6, %rd2, %rd5;
	ld.global.v2.f64 	{%fd10, %fd11}, [%rd6];
	mul.f64 	%fd12, %fd4, %fd10;
	mul.f64 	%fd13, %fd11, 0d0000000000000000;
	sub.f64 	%fd14, %fd12, %fd13;
	mul.f64 	%fd15, %fd4, %fd11;
	fma.rn.f64 	%fd16, %fd10, 0d0000000000000000, %fd15;
	st.global.v2.f64 	[%rd6], {%fd14, %fd16};
	ret;

}
	// .globl	_Z20rungeKutta2FirstStepP7double2S0_dd
.visible .entry _Z20rungeKutta2FirstStepP7double2S0_dd(
	.param .u64 .ptr .align 1 _Z20rungeKutta2FirstStepP7double2S0_dd_param_0,
	.param .u64 .ptr .align 1 _Z20rungeKutta2FirstStepP7double2S0_dd_param_1,
	.param .f64 _Z20rungeKutta2FirstStepP7double2S0_dd_param_2,
	.param .f64 _Z20rungeKutta2FirstStepP7double2S0_dd_param_3
)
{
	.reg .pred 	%p<3>;
	.reg .b32 	%r<5>;
	.reg .b64 	%rd<9>;
	.reg .b64 	%fd<62>;

	ld.param.u64 	%rd4, [_Z20rungeKutta2FirstStepP7double2S0_dd_param_0];
	ld.param.u64 	%rd3, [_Z20rungeKutta2FirstStepP7double2S0_dd_param_1];
	ld.param.f64 	%fd13, [_Z20rungeKutta2FirstStepP7double2S0_dd_param_3];
	cvta.to.global.u64 	%rd1, %rd4;
	mov.u32 	%r2, %ctaid.x;
	mov.u32 	%r3, %ntid.x;
	mov.u32 	%r4, %tid.x;
	mad.lo.s32 	%r1, %r2, %r3, %r4;
	setp.gt.s32 	%p1, %r1, 131071;
	@%p1 bra 	$L__BB6_5;
	mul.wide.s32 	%rd5, %r1, 16;
	add.s64 	%rd2, %rd1, %rd5;
	setp.ne.s32 	%p2, %r1, 131071;
	@%p2 bra 	$L__BB6_3;
	ld.global.v2.f64 	{%fd20, %fd21}, [%rd1+2097136];
	add.f64 	%fd22, %fd20, %fd20;
	add.f64 	%fd23, %fd21, %fd21;
	ld.global.v2.f64 	{%fd24, %fd25}, [%rd1+2097120];
	mul.f64 	%fd26, %fd24, 0d4014000000000000;
	mul.f64 	%fd27, %fd25, 0d4014000000000000;
	sub.f64 	%fd28, %fd22, %fd26;
	sub.f64 	%fd29, %fd23, %fd27;
	ld.global.v2.f64 	{%fd30, %fd31}, [%rd1+2097104];
	fma.rn.f64 	%fd32, %fd30, 0d4010000000000000, %fd28;
	fma.rn.f64 	%fd33, %fd31, 0d4010000000000000, %fd29;
	ld.global.v2.f64 	{%fd34, %fd35}, [%rd1+2097088];
	sub.f64 	%fd61, %fd32, %fd34;
	sub.f64 	%fd60, %fd33, %fd35;
	ld.global.v2.f64 	{%fd59, %fd58}, [%rd2];
	bra.uni 	$L__BB6_4;
$L__BB6_3:
	ld.global.v2.f64 	{%fd14, %fd15}, [%rd2+-16];
	ld.global.v2.f64 	{%fd16, %fd17}, [%rd2+16];
	add.f64 	%fd18, %fd14, %fd16;
	add.f64 	%fd19, %fd15, %fd17;
	ld.global.v2.f64 	{%fd59, %fd58}, [%rd2];
	fma.rn.f64 	%fd61, %fd59, 0d4000000000000000, %fd18;
	fma.rn.f64 	%fd60, %fd58, 0d4000000000000000, %fd19;
$L__BB6_4:
	mul.f64 	%fd36, %fd13, 0d3FE0000000000000;
	div.rn.f64 	%fd37, %fd61, 0d3F8F400FA007D004;
	div.rn.f64 	%fd38, %fd60, 0d3F8F400FA007D004;
	div.rn.f64 	%fd39, %fd37, 0d3F8F400FA007D004;
	div.rn.f64 	%fd40, %fd38, 0d3F8F400FA007D004;
	mul.f64 	%fd41, %fd59, 0d3FE0000000000000;
	mul.f64 	%fd42, %fd58, 0dBFE0000000000000;
	mul.f64 	%fd43, %fd59, %fd41;
	mul.f64 	%fd44, %fd58, %fd42;
	sub.f64 	%fd45, %fd43, %fd44;
	mul.f64 	%fd46, %fd59, %fd42;
	fma.rn.f64 	%fd47, %fd41, %fd58, %fd46;
	mul.f64 	%fd48, %fd59, %fd45;
	mul.f64 	%fd49, %fd58, %fd47;
	sub.f64 	%fd50, %fd48, %fd49;
	mul.f64 	%fd51, %fd59, %fd47;
	fma.rn.f64 	%fd52, %fd58, %fd45, %fd51;
	sub.f64 	%fd53, %fd39, %fd50;
	sub.f64 	%fd54, %fd40, %fd52;
	mul.f64 	%fd55, %fd36, %fd54;
	sub.f64 	%fd56, %fd59, %fd55;
	fma.rn.f64 	%fd57, %fd36, %fd53, %fd58;
	cvta.to.global.u64 	%rd6, %rd3;
	add.s64 	%rd8, %rd6, %rd5;
	st.global.v2.f64 	[%rd8], {%fd56, %fd57};
$L__BB6_5:
	ret;

}
	// .globl	_Z21rungeKutta2SecondStepP7double2S0_dd
.visible .entry _Z21rungeKutta2SecondStepP7double2S0_dd(
	.param .u64 .ptr .align 1 _Z21rungeKutta2SecondStepP7double2S0_dd_param_0,
	.param .u64 .ptr .align 1 _Z21rungeKutta2SecondStepP7double2S0_dd_param_1,
	.param .f64 _Z21rungeKutta2SecondStepP7double2S0_dd_param_2,
	.param .f64 _Z21rungeKutta2SecondStepP7double2S0_dd_param_3
)
{
	.reg .pred 	%p<3>;
	.reg .b32 	%r<5>;
	.reg .b64 	%rd<11>;
	.reg .b64 	%fd<63>;

	ld.param.u64 	%rd3, [_Z21rungeKutta2SecondStepP7double2S0_dd_param_0];
	ld.param.u64 	%rd4, [_Z21rungeKutta2SecondStepP7double2S0_dd_param_1];
	ld.param.f64 	%fd13, [_Z21rungeKutta2SecondStepP7double2S0_dd_param_3];
	cvta.to.global.u64 	%rd1, %rd4;
	mov.u32 	%r2, %ctaid.x;
	mov.u32 	%r3, %ntid.x;
	mov.u32 	%r4, %tid.x;
	mad.lo.s32 	%r1, %r2, %r3, %r4;
	setp.gt.s32 	%p1, %r1, 131071;
	@%p1 bra 	$L__BB7_5;
	cvta.to.global.u64 	%rd2, %rd3;
	setp.ne.s32 	%p2, %r1, 131071;
	@%p2 bra 	$L__BB7_3;
	ld.global.v2.f64 	{%fd20, %fd21}, [%rd1+2097136];
	add.f64 	%fd22, %fd20, %fd20;
	add.f64 	%fd23, %fd21, %fd21;
	ld.global.v2.f64 	{%fd24, %fd25}, [%rd1+2097120];
	mul.f64 	%fd26, %fd24, 0d4014000000000000;
	mul.f64 	%fd27, %fd25, 0d4014000000000000;
	sub.f64 	%fd28, %fd22, %fd26;
	sub.f64 	%fd29, %fd23, %fd27;
	ld.global.v2.f64 	{%fd30, %fd31}, [%rd1+2097104];
	fma.rn.f64 	%fd32, %fd30, 0d4010000000000000, %fd28;
	fma.rn.f64 	%fd33, %fd31, 0d4010000000000000, %fd29;
	ld.global.v2.f64 	{%fd34, %fd35}, [%rd1+2097088];
	sub.f64 	%fd62, %fd32, %fd34;
	sub.f64 	%fd61, %fd33, %fd35;
	mul.wide.s32 	%rd7, %r1, 16;
	add.s64 	%rd8, %rd1, %rd7;
	ld.global.v2.f64 	{%fd60, %fd59}, [%rd8];
	bra.uni 	$L__BB7_4;
$L__BB7_3:
	mul.wide.s32 	%rd5, %r1, 16;
	add.s64 	%rd6, %rd1, %rd5;
	ld.global.v2.f64 	{%fd14, %fd15}, [%rd6+-16];
	ld.global.v2.f64 	{%fd16, %fd17}, [%rd6+16];
	add.f64 	%fd18, %fd14, %fd16;
	add.f64 	%fd19, %fd15, %fd17;
	ld.global.v2.f64 	{%fd60, %fd59}, [%rd6];
	fma.rn.f64 	%fd62, %fd60, 0d4000000000000000, %fd18;
	fma.rn.f64 	%fd61, %fd59, 0d4000000000000000, %fd19;
$L__BB7_4:
	mul.wide.s32 	%rd9, %r1, 16;
	add.s64 	%rd10, %rd2, %rd9;
	div.rn.f64 	%fd36, %fd62, 0d3F8F400FA007D004;
	div.rn.f64 	%fd37, %fd61, 0d3F8F400FA007D004;
	div.rn.f64 	%fd38, %fd36, 0d3F8F400FA007D004;
	div.rn.f64 	%fd39, %fd37, 0d3F8F400FA007D004;
	mul.f64 	%fd40, %fd60, 0d3FE0000000000000;
	mul.f64 	%fd41, %fd59, 0dBFE0000000000000;
	mul.f64 	%fd42, %fd60, %fd40;
	mul.f64 	%fd43, %fd59, %fd41;
	sub.f64 	%fd44, %fd42, %fd43;
	mul.f64 	%fd45, %fd60, %fd41;
	fma.rn.f64 	%fd46, %fd40, %fd59, %fd45;
	mul.f64 	%fd47, %fd60, %fd44;
	mul.f64 	%fd48, %fd59, %fd46;
	sub.f64 	%fd49, %fd47, %fd48;
	mul.f64 	%fd50, %fd60, %fd46;
	fma.rn.f64 	%fd51, %fd59, %fd44, %fd50;
	sub.f64 	%fd52, %fd38, %fd49;
	sub.f64 	%fd53, %fd39, %fd51;
	ld.global.v2.f64 	{%fd54, %fd55}, [%rd10];
	mul.f64 	%fd56, %fd13, %fd53;
	sub.f64 	%fd57, %fd54, %fd56;
	fma.rn.f64 	%fd58, %fd13, %fd52, %fd55;
	st.global.v2.f64 	[%rd10], {%fd57, %fd58};
$L__BB7_5:
	ret;

}
	// .globl	_Z20rungeKutta4FirstStepP7double2S0_S0_dd
.visible .entry _Z20rungeKutta4FirstStepP7double2S0_S0_dd(
	.param .u64 .ptr .align 1 _Z20rungeKutta4FirstStepP7double2S0_S0_dd_param_0,
	.param .u64 .ptr .align 1 _Z20rungeKutta4FirstStepP7double2S0_S0_dd_param_1,
	.param .u64 .ptr .align 1 _Z20rungeKutta4FirstStepP7double2S0_S0_dd_param_2,
	.param .f64 _Z20rungeKutta4FirstStepP7double2S0_S0_dd_param_3,
	.param .f64 _Z20rungeKutta4FirstStepP7double2S0_S0_dd_param_4
)
{
	.reg .pred 	%p<3>;
	.reg .b32 	%r<5>;
	.reg .b64 	%rd<12>;
	.reg .b64 	%fd<66>;

	ld.param.u64 	%rd5, [_Z20rungeKutta4FirstStepP7double2S0_S0_dd_param_0];
	ld.param.u64 	%rd3, [_Z20rungeKutta4FirstStepP7double2S0_S0_dd_param_1];
	ld.param.u64 	%rd4, [_Z20rungeKutta4FirstStepP7double2S0_S0_dd_param_2];
	ld.param.f64 	%fd13, [_Z20rungeKutta4FirstStepP7double2S0_S0_dd_param_4];
	cvta.to.global.u64 	%rd1, %rd5;
	mov.u32 	%r2, %ctaid.x;
	mov.u32 	%r3, %ntid.x;
	mov.u32 	%r4, %tid.x;
	mad.lo.s32 	%r1, %r2, %r3, %r4;
	setp.gt.s32 	%p1, %r1, 131071;
	@%p1 bra 	$L__BB8_5;
	setp.ne.s32 	%p2, %r1, 131071;
	mul.wide.s32 	%rd6, %r1, 16;
	add.s64 	%rd2, %rd1, %rd6;
	@%p2 bra 	$L__BB8_3;
	ld.global.v2.f64 	{%fd63, %fd62}, [%rd1+2097136];
	add.f64 	%fd20, %fd63, %fd63;
	add.f64 	%fd21, %fd62, %fd62;
	ld.global.v2.f64 	{%fd22, %fd23}, [%rd1+2097120];
	mul.f64 	%fd24, %fd22, 0d4014000000000000;
	mul.f64 	%fd25, %fd23, 0d4014000000000000;
	sub.f64 	%fd26, %fd20, %fd24;
	sub.f64 	%fd27, %fd21, %fd25;
	ld.global.v2.f64 	{%fd28, %fd29}, [%rd1+2097104];
	fma.rn.f64 	%fd30, %fd28, 0d4010000000000000, %fd26;
	fma.rn.f64 	%fd31, %fd29, 0d4010000000000000, %fd27;
	ld.global.v2.f64 	{%fd32, %fd33}, [%rd1+2097088];
	sub.f64 	%fd65, %fd30, %fd32;
	sub.f64 	%fd64, %fd31, %fd33;
	bra.uni 	$L__BB8_4;
$L__BB8_3:
	ld.global.v2.f64 	{%fd14, %fd15}, [%rd2+-16];
	ld.global.v2.f64 	{%fd16, %fd17}, [%rd2+16];
	add.f64 	%fd18, %fd14, %fd16;
	add.f64 	%fd19, %fd15, %fd17;
	ld.global.v2.f64 	{%fd63, %fd62}, [%rd2];
	fma.rn.f64 	%fd65, %fd63, 0d4000000000000000, %fd18;
	fma.rn.f64 	%fd64, %fd62, 0d4000000000000000, %fd19;
$L__BB8_4:
	div.rn.f64 	%fd34, %fd65, 0d3F8F400FA007D004;
	div.rn.f64 	%fd35, %fd64, 0d3F8F400FA007D004;
	div.rn.f64 	%fd36, %fd34, 0d3F8F400FA007D004;
	div.rn.f64 	%fd37, %fd35, 0d3F8F400FA007D004;
	mul.f64 	%fd38, %fd63, 0d3FE0000000000000;
	mul.f64 	%fd39, %fd62, 0dBFE0000000000000;
	mul.f64 	%fd40, %fd63, %fd38;
	mul.f64 	%fd41, %fd62, %fd39;
	sub.f64 	%fd42, %fd40, %fd41;
	mul.f64 	%fd43, %fd63, %fd39;
	fma.rn.f64 	%fd44, %fd38, %fd62, %fd43;
	mul.f64 	%fd45, %fd63, %fd42;
	mul.f64 	%fd46, %fd62, %fd44;
	sub.f64 	%fd47, %fd45, %fd46;
	mul.f64 	%fd48, %fd63, %fd44;
	fma.rn.f64 	%fd49, %fd62, %fd42, %fd48;
	sub.f64 	%fd50, %fd36, %fd47;
	sub.f64 	%fd51, %fd37, %fd49;
	div.rn.f64 	%fd52, %fd13, 0d4018000000000000;
	mul.f64 	%fd53, %fd52, %fd51;
	sub.f64 	%fd54, %fd63, %fd53;
	fma.rn.f64 	%fd55, %fd52, %fd50, %fd62;
	cvta.to.global.u64 	%rd7, %rd4;
	add.s64 	%rd9, %rd7, %rd6;
	st.global.v2.f64 	[%rd9], {%fd54, %fd55};
	mul.f64 	%fd56, %fd13, 0d3FE0000000000000;
	ld.global.v2.f64 	{%fd57, %fd58}, [%rd2];
	mul.f64 	%fd59, %fd56, %fd51;
	sub.f64 	%fd60, %fd57, %fd59;
	fma.rn.f64 	%fd61, %fd56, %fd50, %fd58;
	cvta.to.global.u64 	%rd10, %rd3;
	add.s64 	%rd11, %rd10, %rd6;
	st.global.v2.f64 	[%rd11], {%fd60, %fd61};
$L__BB8_5:
	ret;

}
	// .globl	_Z21rungeKutta4SecondStepP7double2S0_S0_dd
.visible .entry _Z21rungeKutta4SecondStepP7double2S0_S0_dd(
	.param .u64 .ptr .align 1 _Z21rungeKutta4SecondStepP7double2S0_S0_dd_param_0,
	.param .u64 .ptr .align 1 _Z21rungeKutta4SecondStepP7double2S0_S0_dd_param_1,
	.param .u64 .ptr .align 1 _Z21rungeKutta4SecondStepP7double2S0_S0_dd_param_2,
	.param .f64 _Z21rungeKutta4SecondStepP7double2S0_S0_dd_param_3,
	.param .f64 _Z21rungeKutta4SecondStepP7double2S0_S0_dd_param_4
)
{
	.reg .pred 	%p<3>;
	.reg .b32 	%r<5>;
	.reg .b64 	%rd<12>;
	.reg .b64 	%fd<68>;

	ld.param.u64 	%rd3, [_Z21rungeKutta4SecondStepP7double2S0_S0_dd_param_0];
	ld.param.u64 	%rd5, [_Z21rungeKutta4SecondStepP7double2S0_S0_dd_param_1];
	ld.param.u64 	%rd4, [_Z21rungeKutta4SecondStepP7double2S0_S0_dd_param_2];
	ld.param.f64 	%fd13, [_Z21rungeKutta4SecondStepP7double2S0_S0_dd_param_4];
	cvta.to.global.u64 	%rd1, %rd5;
	mov.u32 	%r2, %ctaid.x;
	mov.u32 	%r3, %ntid.x;
	mov.u32 	%r4, %tid.x;
	mad.lo.s32 	%r1, %r2, %r3, %r4;
	setp.gt.s32 	%p1, %r1, 131071;
	@%p1 bra 	$L__BB9_5;
	setp.ne.s32 	%p2, %r1, 131071;
	mul.wide.s32 	%rd6, %r1, 16;
	add.s64 	%rd2, %rd1, %rd6;
	@%p2 bra 	$L__BB9_3;
	ld.global.v2.f64 	{%fd65, %fd64}, [%rd1+2097136];
	add.f64 	%fd20, %fd65, %fd65;
	add.f64 	%fd21, %fd64, %fd64;
	ld.global.v2.f64 	{%fd22, %fd23}, [%rd1+2097120];
	mul.f64 	%fd24, %fd22, 0d4014000000000000;
	mul.f64 	%fd25, %fd23, 0d4014000000000000;
	sub.f64 	%fd26, %fd20, %fd24;
	sub.f64 	%fd27, %fd21, %fd25;
	ld.global.v2.f64 	{%fd28, %fd29}, [%rd1+2097104];
	fma.rn.f64 	%fd30, %fd28, 0d4010000000000000, %fd26;
	fma.rn.f64 	%fd31, %fd29, 0d4010000000000000, %fd27;
	ld.global.v2.f64 	{%fd32, %fd33}, [%rd1+2097088];
	sub.f64 	%fd67, %fd30, %fd32;
	sub.f64 	%fd66, %fd31, %fd33;
	bra.uni 	$L__BB9_4;
$L__BB9_3:
	ld.global.v2.f64 	{%fd14, %fd15}, [%rd2+-16];
	ld.global.v2.f64 	{%fd16, %fd17}, [%rd2+16];
	add.f64 	%fd18, %fd14, %fd16;
	add.f64 	%fd19, %fd15, %fd17;
	ld.global.v2.f64 	{%fd65, %fd64}, [%rd2];
	fma.rn.f64 	%fd67, %fd65, 0d4000000000000000, %fd18;
	fma.rn.f64 	%fd66, %fd64, 0d4000000000000000, %fd19;
$L__BB9_4:
	div.rn.f64 	%fd34, %fd67, 0d3F8F400FA007D004;
	div.rn.f64 	%fd35, %fd66, 0d3F8F400FA007D004;
	div.rn.f64 	%fd36, %fd34, 0d3F8F400FA007D004;
	div.rn.f64 	%fd37, %fd35, 0d3F8F400FA007D004;
	mul.f64 	%fd38, %fd65, 0d3FE0000000000000;
	mul.f64 	%fd39, %fd64, 0dBFE0000000000000;
	mul.f64 	%fd40, %fd65, %fd38;
	mul.f64 	%fd41, %fd64, %fd39;
	sub.f64 	%fd42, %fd40, %fd41;
	mul.f64 	%fd43, %fd65, %fd39;
	fma.rn.f64 	%fd44, %fd38, %fd64, %fd43;
	mul.f64 	%fd45, %fd65, %fd42;
	mul.f64 	%fd46, %fd64, %fd44;
	sub.f64 	%fd47, %fd45, %fd46;
	mul.f64 	%fd48, %fd65, %fd44;
	fma.rn.f64 	%fd49, %fd64, %fd42, %fd48;
	sub.f64 	%fd50, %fd36, %fd47;
	sub.f64 	%fd51, %fd37, %fd49;
	cvta.to.global.u64 	%rd7, %rd4;
	add.s64 	%rd9, %rd7, %rd6;
	div.rn.f64 	%fd52, %fd13, 0d4008000000000000;
	ld.global.v2.f64 	{%fd53, %fd54}, [%rd9];
	mul.f64 	%fd55, %fd52, %fd51;
	sub.f64 	%fd56, %fd53, %fd55;
	fma.rn.f64 	%fd57, %fd52, %fd50, %fd54;
	st.global.v2.f64 	[%rd9], {%fd56, %fd57};
	cvta.to.global.u64 	%rd10, %rd3;
	add.s64 	%rd11, %rd10, %rd6;
	mul.f64 	%fd58, %fd13, 0d3FE0000000000000;
	ld.global.v2.f64 	{%fd59, %fd60}, [%rd11];
	mul.f64 	%fd61, %fd58, %fd51;
	sub.f64 	%fd62, %fd59, %fd61;
	fma.rn.f64 	%fd63, %fd58, %fd50, %fd60;
	st.global.v2.f64 	[%rd2], {%fd62, %fd63};
$L__BB9_5:
	ret;

}
	// .globl	_Z20rungeKutta4ThirdStepP7double2S0_S0_dd
.visible .entry _Z20rungeKutta4ThirdStepP7double2S0_S0_dd(
	.param .u64 .ptr .align 1 _Z20rungeKutta4ThirdStepP7double2S0_S0_dd_param_0,
	.param .u64 .ptr .align 1 _Z20rungeKutta4ThirdStepP7double2S0_S0_dd_param_1,
	.param .u64 .ptr .align 1 _Z20rungeKutta4ThirdStepP7double2S0_S0_dd_param_2,
	.param .f64 _Z20rungeKutta4ThirdStepP7double2S0_S0_dd_param_3,
	.param .f64 _Z20rungeKutta4ThirdStepP7double2S0_S0_dd_param_4
)
{
	.reg .pred 	%p<3>;
	.reg .b32 	%r<5>;
	.reg .b64 	%rd<12>;
	.reg .b64 	%fd<68>;

	ld.param.u64 	%rd3, [_Z20rungeKutta4ThirdStepP7double2S0_S0_dd_param_0];
	ld.param.u64 	%rd5, [_Z20rungeKutta4ThirdStepP7double2S0_S0_dd_param_1];
	ld.param.u64 	%rd4, [_Z20rungeKutta4ThirdStepP7double2S0_S0_dd_param_2];
	ld.param.f64 	%fd13, [_Z20rungeKutta4ThirdStepP7double2S0_S0_dd_param_4];
	cvta.to.global.u64 	%rd1, %rd5;
	mov.u32 	%r2, %ctaid.x;
	mov.u32 	%r3, %ntid.x;
	mov.u32 	%r4, %tid.x;
	mad.lo.s32 	%r1, %r2, %r3, %r4;
	setp.gt.s32 	%p1, %r1, 131071;
	@%p1 bra 	$L__BB10_5;
	setp.ne.s32 	%p2, %r1, 131071;
	mul.wide.s32 	%rd6, %r1, 16;
	add.s64 	%rd2, %rd1, %rd6;
	@%p2 bra 	$L__BB10_3;
	ld.global.v2.f64 	{%fd65, %fd64}, [%rd1+2097136];
	add.f64 	%fd20, %fd65, %fd65;
	add.f64 	%fd21, %fd64, %fd64;
	ld.global.v2.f64 	{%fd22, %fd23}, [%rd1+2097120];
	mul.f64 	%fd24, %fd22, 0d4014000000000000;
	mul.f64 	%fd25, %fd23, 0d4014000000000000;
	sub.f64 	%fd26, %fd20, %fd24;
	sub.f64 	%fd27, %fd21, %fd25;
	ld.global.v2.f64 	{%fd28, %fd29}, [%rd1+2097104];
	fma.rn.f64 	%fd30, %fd28, 0d4010000000000000, %fd26;
	fma.rn.f64 	%fd31, %fd29, 0d4010000000000000, %fd27;
	ld.global.v2.f64 	{%fd32, %fd33}, [%rd1+2097088];
	sub.f64 	%fd67, %fd30, %fd32;
	sub.f64 	%fd66, %fd31, %fd33;
	bra.uni 	$L__BB10_4;
$L__BB10_3:
	ld.global.v2.f64 	{%fd14, %fd15}, [%rd2+-16];
	ld.global.v2.f64 	{%fd16, %fd17}, [%rd2+16];
	add.f64 	%fd18, %fd14, %fd16;
	add.f64 	%fd19, %fd15, %fd17;
	ld.global.v2.f64 	{%fd65, %fd64}, [%rd2];
	fma.rn.f64 	%fd67, %fd65, 0d4000000000000000, %fd18;
	fma.rn.f64 	%fd66, %fd64, 0d4000000000000000, %fd19;
$L__BB10_4:
	div.rn.f64 	%fd34, %fd67, 0d3F8F400FA007D004;
	div.rn.f64 	%fd35, %fd66, 0d3F8F400FA007D004;
	div.rn.f64 	%fd36, %fd34, 0d3F8F400FA007D004;
	div.rn.f64 	%fd37, %fd35, 0d3F8F400FA007D004;
	mul.f64 	%fd38, %fd65, 0d3FE0000000000000;
	mul.f64 	%fd39, %fd64, 0dBFE0000000000000;
	mul.f64 	%fd40, %fd65, %fd38;
	mul.f64 	%fd41, %fd64, %fd39;
	sub.f64 	%fd42, %fd40, %fd41;
	mul.f64 	%fd43, %fd65, %fd39;
	fma.rn.f64 	%fd44, %fd38, %fd64, %fd43;
	mul.f64 	%fd45, %fd65, %fd42;
	mul.f64 	%fd46, %fd64, %fd44;
	sub.f64 	%fd47, %fd45, %fd46;
	mul.f64 	%fd48, %fd65, %fd44;
	fma.rn.f64 	%fd49, %fd64, %fd42, %fd48;
	sub.f64 	%fd50, %fd36, %fd47;
	sub.f64 	%fd51, %fd37, %fd49;
	cvta.to.global.u64 	%rd7, %rd4;
	add.s64 	%rd9, %rd7, %rd6;
	div.rn.f64 	%fd52, %fd13, 0d4008000000000000;
	ld.global.v2.f64 	{%fd53, %fd54}, [%rd9];
	mul.f64 	%fd55, %fd52, %fd51;
	sub.f64 	%fd56, %fd53, %fd55;
	fma.rn.f64 	%fd57, %fd52, %fd50, %fd54;
	st.global.v2.f64 	[%rd9], {%fd56, %fd57};
	cvta.to.global.u64 	%rd10, %rd3;
	add.s64 	%rd11, %rd10, %rd6;
	mul.f64 	%fd58, %fd13, 0d3FE0000000000000;
	ld.global.v2.f64 	{%fd59, %fd60}, [%rd11];
	mul.f64 	%fd61, %fd58, %fd51;
	sub.f64 	%fd62, %fd59, %fd61;
	fma.rn.f64 	%fd63, %fd58, %fd50, %fd60;
	st.global.v2.f64 	[%rd2], {%fd62, %fd63};
$L__BB10_5:
	ret;

}
	// .globl	_Z19rungeKutta4FourStepP7double2S0_S0_dd
.visible .entry _Z19rungeKutta4FourStepP7double2S0_S0_dd(
	.param .u64 .ptr .align 1 _Z19rungeKutta4FourStepP7double2S0_S0_dd_param_0,
	.param .u64 .ptr .align 1 _Z19rungeKutta4FourStepP7double2S0_S0_dd_param_1,
	.param .u64 .ptr .align 1 _Z19rungeKutta4FourStepP7double2S0_S0_dd_param_2,
	.param .f64 _Z19rungeKutta4FourStepP7double2S0_S0_dd_param_3,
	.param .f64 _Z19rungeKutta4FourStepP7double2S0_S0_dd_param_4
)
{
	.reg .pred 	%p<3>;
	.reg .b32 	%r<5>;
	.reg .b64 	%rd<12>;
	.reg .b64 	%fd<62>;

	ld.param.u64 	%rd2, [_Z19rungeKutta4FourStepP7double2S0_S0_dd_param_0];
	ld.param.u64 	%rd4, [_Z19rungeKutta4FourStepP7double2S0_S0_dd_param_1];
	ld.param.u64 	%rd3, [_Z19rungeKutta4FourStepP7double2S0_S0_dd_param_2];
	ld.param.f64 	%fd13, [_Z19rungeKutta4FourStepP7double2S0_S0_dd_param_4];
	cvta.to.global.u64 	%rd1, %rd4;
	mov.u32 	%r2, %ctaid.x;
	mov.u32 	%r3, %ntid.x;
	mov.u32 	%r4, %tid.x;
	mad.lo.s32 	%r1, %r2, %r3, %r4;
	setp.gt.s32 	%p1, %r1, 131071;
	@%p1 bra 	$L__BB11_5;
	setp.ne.s32 	%p2, %r1, 131071;
	@%p2 bra 	$L__BB11_3;
	ld.global.v2.f64 	{%fd59, %fd58}, [%rd1+2097136];
	add.f64 	%fd20, %fd59, %fd59;
	add.f64 	%fd21, %fd58, %fd58;
	ld.global.v2.f64 	{%fd22, %fd23}, [%rd1+2097120];
	mul.f64 	%fd24, %fd22, 0d4014000000000000;
	mul.f64 	%fd25, %fd23, 0d4014000000000000;
	sub.f64 	%fd26, %fd20, %fd24;
	sub.f64 	%fd27, %fd21, %fd25;
	ld.global.v2.f64 	{%fd28, %fd29}, [%rd1+2097104];
	fma.rn.f64 	%fd30, %fd28, 0d4010000000000000, %fd26;
	fma.rn.f64 	%fd31, %fd29, 0d4010000000000000, %fd27;
	ld.global.v2.f64 	{%fd32, %fd33}, [%rd1+2097088];
	sub.f64 	%fd61, %fd30, %fd32;
	sub.f64 	%fd60, %fd31, %fd33;
	bra.uni 	$L__BB11_4;
$L__BB11_3:
	mul.wide.s32 	%rd5, %r1, 16;
	add.s64 	%rd6, %rd1, %rd5;
	ld.global.v2.f64 	{%fd14, %fd15}, [%rd6+-16];
	ld.global.v2.f64 	{%fd16, %fd17}, [%rd6+16];
	add.f64 	%fd18, %fd14, %fd16;
	add.f64 	%fd19, %fd15, %fd17;
	ld.global.v2.f64 	{%fd59, %fd58}, [%rd6];
	fma.rn.f64 	%fd61, %fd59, 0d4000000000000000, %fd18;
	fma.rn.f64 	%fd60, %fd58, 0d4000000000000000, %fd19;
$L__BB11_4:
	div.rn.f64 	%fd34, %fd61, 0d3F8F400FA007D004;
	div.rn.f64 	%fd35, %fd60, 0d3F8F400FA007D004;
	div.rn.f64 	%fd36, %fd34, 0d3F8F400FA007D004;
	div.rn.f64 	%fd37, %fd35, 0d3F8F400FA007D004;
	mul.f64 	%fd38, %fd59, 0d3FE0000000000000;
	mul.f64 	%fd39, %fd58, 0dBFE0000000000000;
	mul.f64 	%fd40, %fd59, %fd38;
	mul.f64 	%fd41, %fd58, %fd39;
	sub.f64 	%fd42, %fd40, %fd41;
	mul.f64 	%fd43, %fd59, %fd39;
	fma.rn.f64 	%fd44, %fd38, %fd58, %fd43;
	mul.f64 	%fd45, %fd59, %fd42;
	mul.f64 	%fd46, %fd58, %fd44;
	sub.f64 	%fd47, %fd45, %fd46;
	mul.f64 	%fd48, %fd59, %fd44;
	fma.rn.f64 	%fd49, %fd58, %fd42, %fd48;
	sub.f64 	%fd50, %fd36, %fd47;
	sub.f64 	%fd51, %fd37, %fd49;
	cvta.to.global.u64 	%rd7, %rd3;
	mul.wide.s32 	%rd8, %r1, 16;
	add.s64 	%rd9, %rd7, %rd8;
	div.rn.f64 	%fd52, %fd13, 0d4018000000000000;
	ld.global.v2.f64 	{%fd53, %fd54}, [%rd9];
	mul.f64 	%fd55, %fd52, %fd51;
	sub.f64 	%fd56, %fd53, %fd55;
	fma.rn.f64 	%fd57, %fd52, %fd50, %fd54;
	cvta.to.global.u64 	%rd10, %rd2;
	add.s64 	%rd11, %rd10, %rd8;
	st.global.v2.f64 	[%rd11], {%fd56, %fd57};
$L__BB11_5:
	ret;

}
	// .globl	_Z14SaveDataKerneliP7double2Pd
.visible .entry _Z14SaveDataKerneliP7double2Pd(
	.param .u32 _Z14SaveDataKerneliP7double2Pd_param_0,
	.param .u64 .ptr .align 1 _Z14SaveDataKerneliP7double2Pd_param_1,
	.param .u64 .ptr .align 1 _Z14SaveDataKerneliP7double2Pd_param_2
)
{
	.reg .b32 	%r<8>;
	.reg .b64 	%rd<9>;
	.reg .b64 	%fd<6>;

	ld.param.u32 	%r1, [_Z14SaveDataKerneliP7double2Pd_param_0];
	ld.param.u64 	%rd1, [_Z14SaveDataKerneliP7double2Pd_param_1];
	ld.param.u64 	%rd2, [_Z14SaveDataKerneliP7double2Pd_param_2];
	cvta.to.global.u64 	%rd3, %rd2;
	cvta.to.global.u64 	%rd4, %rd1;
	mov.u32 	%r2, %ctaid.x;
	mov.u32 	%r3, %ntid.x;
	mov.u32 	%r4, %tid.x;
	mad.lo.s32 	%r5, %r2, %r3, %r4;
	mul.wide.s32 	%rd5, %r5, 16;
	add.s64 	%rd6, %rd4, %rd5;
	ld.global.v2.f64 	{%fd1, %fd2}, [%rd6];
	mul.f64 	%fd3, %fd2, %fd2;
	fma.rn.f64 	%fd4, %fd1, %fd1, %fd3;
	sqrt.rn.f64 	%fd5, %fd4;
	shl.b32 	%r6, %r1, 17;
	add.s32 	%r7, %r6, %r5;
	mul.wide.s32 	%rd7, %r7, 8;
	add.s64 	%rd8, %rd3, %rd7;
	st.global.f64 	[%rd8], %fd5;
	ret;

}
.func  (.param .align 16 .b8 func_retval0[16]) __internal_trig_reduction_slowpathd(
	.param .b64 __internal_trig_reduction_slowpathd_param_0
)
{
	.local .align 8 .b8 	__local_depot13[40];
	.reg .b64 	%SP;
	.reg .b64 	%SPL;
	.reg .pred 	%p<10>;
	.reg .b32 	%r<47>;
	.reg .b64 	%rd<74>;
	.reg .b64 	%fd<5>;

	mov.u64 	%SPL, __local_depot13;
	ld.param.f64 	%fd4, [__internal_trig_reduction_slowpathd_param_0];
	add.u64 	%rd1, %SPL, 0;
	{
	.reg .b32 %temp; 
	mov.b64 	{%temp, %r1}, %fd4;
	}
	shr.u32 	%r2, %r1, 20;
	and.b32  	%r3, %r2, 2047;
	setp.eq.s32 	%p1, %r3, 2047;
	mov.b32 	%r46, 0;
	@%p1 bra 	$L__BB13_9;
	add.s32 	%r20, %r3, -1024;
	mov.b64 	%rd20, %fd4;
	shl.b64 	%rd2, %rd20, 11;
	shr.u32 	%r4, %r20, 6;
	sub.s32 	%r45, 15, %r4;
	sub.s32 	%r21, 19, %r4;
	setp.lt.u32 	%p2, %r20, 128;
	selp.b32 	%r6, 18, %r21, %p2;
	setp.ge.s32 	%p3, %r45, %r6;
	mov.b64 	%rd70, 0;
	@%p3 bra 	$L__BB13_4;
	add.s32 	%r23, %r6, %r4;
	neg.s32 	%r43, %r23;
	or.b64  	%rd3, %rd2, -9223372036854775808;
	mov.b64 	%rd70, 0;
	mov.b32 	%r42, 0;
	mov.u64 	%rd25, __cudart_i2opi_d;
	mov.u32 	%r44, %r45;
$L__BB13_3:
	.pragma "nounroll";
	mul.wide.s32 	%rd22, %r42, 8;
	add.s64 	%rd23, %rd1, %rd22;
	mul.wide.s32 	%rd24, %r44, 8;
	add.s64 	%rd26, %rd25, %rd24;
	ld.global.nc.u64 	%rd27, [%rd26];
	{
	.reg .u32 %r0, %r1, %r2, %r3, %alo, %ahi, %blo, %bhi, %clo, %chi;
	mov.b64 	{%alo,%ahi}, %rd27;
	mov.b64 	{%blo,%bhi}, %rd3;
	mov.b64 	{%clo,%chi}, %rd70;
	mad.lo.cc.u32 	%r0, %alo, %blo, %clo;
	madc.hi.cc.u32 	%r1, %alo, %blo, %chi;
	madc.hi.u32 	%r2, %alo, %bhi, 0;
	mad.lo.cc.u32 	%r1, %alo, %bhi, %r1;
	madc.hi.cc.u32 	%r2, %ahi, %blo, %r2;
	madc.hi.u32 	%r3, %ahi, %bhi, 0;
	mad.lo.cc.u32 	%r1, %ahi, %blo, %r1;
	madc.lo.cc.u32 	%r2, %ahi, %bhi, %r2;
	addc.u32 	%r3, %r3, 0;
	mov.b64 	%rd28, {%r0,%r1};
	mov.b64 	%rd70, {%r2,%r3};
	}
	st.local.u64 	[%rd23], %rd28;
	add.s32 	%r44, %r44, 1;
	add.s32 	%r43, %r43, 1;
	add.s32 	%r42, %r42, 1;
	setp.ne.s32 	%p4, %r43, -15;
	mov.u32 	%r45, %r6;
	@%p4 bra 	$L__BB13_3;
$L__BB13_4:
	cvt.s64.s32 	%rd29, %r45;
	cvt.u64.u32 	%rd30, %r4;
	add.s64 	%rd31, %rd30, %rd29;
	shl.b64 	%rd32, %rd31, 3;
	add.s64 	%rd33, %rd1, %rd32;
	st.local.u64 	[%rd33+-120], %rd70;
	and.b32  	%r15, %r2, 63;
	ld.local.u64 	%rd72, [%rd1+16];
	ld.local.u64 	%rd71, [%rd1+24];
	setp.eq.s32 	%p5, %r15, 0;
	@%p5 bra 	$L__BB13_6;
	shl.b64 	%rd34, %rd71, %r15;
	shr.u64 	%rd35, %rd72, 1;
	xor.b32  	%r24, %r15, 63;
	shr.u64 	%rd36, %rd35, %r24;
	or.b64  	%rd71, %rd34, %rd36;
	ld.local.u64 	%rd37, [%rd1+8];
	shl.b64 	%rd38, %rd72, %r15;
	shr.u64 	%rd39, %rd37, 1;
	shr.u64 	%rd40, %rd39, %r24;
	or.b64  	%rd72, %rd38, %rd40;
$L__BB13_6:
	and.b32  	%r25, %r1, -2147483648;
	shr.u64 	%rd41, %rd71, 62;
	cvt.u32.u64 	%r26, %rd41;
	mov.b64 	{%r27, %r28}, %rd71;
	mov.b64 	{%r29, %r30}, %rd72;
	shf.l.wrap.b32 	%r31, %r30, %r27, 2;
	shf.l.wrap.b32 	%r32, %r27, %r28, 2;
	mov.b64 	%rd42, {%r31, %r32};
	shl.b64 	%rd43, %rd72, 2;
	shr.u64 	%rd44, %rd42, 63;
	cvt.u32.u64 	%r33, %rd44;
	add.s32 	%r34, %r33, %r26;
	setp.eq.s32 	%p6, %r25, 0;
	neg.s32 	%r35, %r34;
	selp.b32 	%r46, %r34, %r35, %p6;
	setp.gt.s64 	%p7, %rd42, -1;
	mov.b64 	%rd45, 0;
	{
	.reg .u32 %r0, %r1, %r2, %r3, %a0, %a1, %a2, %a3, %b0, %b1, %b2, %b3;
	mov.b64 	{%a0,%a1}, %rd45;
	mov.b64 	{%a2,%a3}, %rd45;
	mov.b64 	{%b0,%b1}, %rd43;
	mov.b64 	{%b2,%b3}, %rd42;
	sub.cc.u32 	%r0, %a0, %b0;
	subc.cc.u32 	%r1, %a1, %b1;
	subc.cc.u32 	%r2, %a2, %b2;
	subc.u32 	%r3, %a3, %b3;
	mov.b64 	%rd46, {%r0,%r1};
	mov.b64 	%rd47, {%r2,%r3};
	}
	xor.b32  	%r36, %r25, -2147483648;
	selp.b64 	%rd73, %rd42, %rd47, %p7;
	selp.b64 	%rd14, %rd43, %rd46, %p7;
	selp.b32 	%r17, %r25, %r36, %p7;
	clz.b64 	%r37, %rd73;
	cvt.u64.u32 	%rd15, %r37;
	setp.eq.s32 	%p8, %r37, 0;
	@%p8 bra 	$L__BB13_8;
	cvt.u32.u64 	%r38, %rd15;
	and.b32  	%r39, %r38, 63;
	shl.b64 	%rd48, %rd73, %r39;
	shr.u64 	%rd49, %rd14, 1;
	not.b32 	%r40, %r38;
	and.b32  	%r41, %r40, 63;
	shr.u64 	%rd50, %rd49, %r41;
	or.b64  	%rd73, %rd48, %rd50;
$L__BB13_8:
	mov.b64 	%rd51, -3958705157555305931;
	{
	.reg .u32 %r0, %r1, %r2, %r3, %alo, %ahi, %blo, %bhi;
	mov.b64 	{%alo,%ahi}, %rd73;
	mov.b64 	{%blo,%bhi}, %rd51;
	mul.lo.u32 	%r0, %alo, %blo;
	mul.hi.u32 	%r1, %alo, %blo;
	mad.lo.cc.u32 	%r1, %alo, %bhi, %r1;
	madc.hi.u32 	%r2, %alo, %bhi, 0;
	mad.lo.cc.u32 	%r1, %ahi, %blo, %r1;
	madc.hi.cc.u32 	%r2, %ahi, %blo, %r2;
	madc.hi.u32 	%r3, %ahi, %bhi, 0;
	mad.lo.cc.u32 	%r2, %ahi, %bhi, %r2;
	addc.u32 	%r3, %r3, 0;
	mov.b64 	%rd52, {%r0,%r1};
	mov.b64 	%rd53, {%r2,%r3};
	}
	setp.gt.s64 	%p9, %rd53, 0;
	{
	.reg .u32 %r0, %r1, %r2, %r3, %a0, %a1, %a2, %a3, %b0, %b1, %b2, %b3;
	mov.b64 	{%a0,%a1}, %rd52;
	mov.b64 	{%a2,%a3}, %rd53;
	mov.b64 	{%b0,%b1}, %rd52;
	mov.b64 	{%b2,%b3}, %rd53;
	add.cc.u32 	%r0, %a0, %b0;
	addc.cc.u32 	%r1, %a1, %b1;
	addc.cc.u32 	%r2, %a2, %b2;
	addc.u32 	%r3, %a3, %b3;
	mov.b64 	%rd54, {%r0,%r1};
	mov.b64 	%rd55, {%r2,%r3};
	}
	selp.b64 	%rd56, %rd55, %rd53, %p9;
	selp.s64 	%rd57, -1, 0, %p9;
	sub.s64 	%rd58, %rd57, %rd15;
	cvt.u64.u32 	%rd59, %r17;
	shl.b64 	%rd60, %rd59, 32;
	add.s64 	%rd61, %rd56, 1;
	shr.u64 	%rd62, %rd61, 10;
	add.s64 	%rd63, %rd62, 1;
	shr.u64 	%rd64, %rd63, 1;
	shl.b64 	%rd65, %rd58, 52;
	add.s64 	%rd66, %rd65, %rd64;
	add.s64 	%rd67, %rd66, 4602678819172646912;
	or.b64  	%rd68, %rd67, %rd60;
	mov.b64 	%fd4, %rd68;
$L__BB13_9:
	st.param.f64 	[func_retval0], %fd4;
	st.param.b32 	[func_retval0+8], %r46;
	ret;

}


// ===== COMPILED SASS (sm_100) =====

	.target	sm_100

	.elftype	@"ET_EXEC"


//--------------------- .note.nv.tkinfo           --------------------------
	.section	.note.nv.tkinfo,"",@"SHT_NOTE"
	.sectionflags	@"SHF_NOTE_NV_TKINFO"
	.tkinfo
        /*0018*/ 	.word	0x00000002
        /*0030*/ 	.string	""
        /*0030*/ 	.string	"ptxas"
        /*0030*/ 	.string	"Cuda compilation tools, release 13.0, V13.0.88"
        /*0030*/ 	.string	"Build cuda_13.0.r13.0/compiler.36424714_0"
        /*0030*/ 	.string	"-arch sm_100 -m 64 "



//--------------------- .note.nv.cuinfo           --------------------------
	.section	.note.nv.cuinfo,"",@"SHT_NOTE"
	.sectionflags	@"SHF_NOTE_NV_CUINFO"
        /*0018*/ 	.short	0x0002
        /*001a*/ 	.short	0x0064
        /*001c*/ 	.short	0x0082
	.zero		2


//--------------------- .nv.info                  --------------------------
	.section	.nv.info,"",@"SHT_CUDA_INFO"
	.align	4


	//----- nvinfo : EIATTR_REGCOUNT
	.align		4
        /*0000*/ 	.byte	0x04, 0x2f
        /*0002*/ 	.short	(.L_3 - .L_2)
	.align		4
.L_2:
        /*0004*/ 	.word	index@(_Z8pulseBinP7double2)
        /*0008*/ 	.word	0x0000000a


	//----- nvinfo : EIATTR_FRAME_SIZE
	.align		4
.L_3:
        /*000c*/ 	.byte	0x04, 0x11
        /*000e*/ 	.short	(.L_5 - .L_4)
	.align		4
.L_4:
        /*0010*/ 	.word	index@(_Z8pulseBinP7double2)
        /*0014*/ 	.word	0x00000000


	//----- nvinfo : EIATTR_REGCOUNT
	.align		4
.L_5:
        /*0018*/ 	.byte	0x04, 0x2f
        /*001a*/ 	.short	(.L_7 - .L_6)
	.align		4
.L_6:
        /*001c*/ 	.word	index@(_Z8pulseSinP7double2)
        /*0020*/ 	.word	0x0000001c


	//----- nvinfo : EIATTR_FRAME_SIZE
	.align		4
.L_7:
        /*0024*/ 	.byte	0x04, 0x11
        /*0026*/ 	.short	(.L_9 - .L_8)
	.align		4
.L_8:
        /*0028*/ 	.word	index@($_Z8pulseSinP7double2$__internal_trig_reduction_slowpathd)
        /*002c*/ 	.word	0x00000028


	//----- nvinfo : EIATTR_FRAME_SIZE
	.align		4
.L_9:
        /*0030*/ 	.byte	0x04, 0x11
        /*0032*/ 	.short	(.L_11 - .L_10)
	.align		4
.L_10:
        /*0034*/ 	.word	index@(_Z8pulseSinP7double2)
        /*0038*/ 	.word	0x00000028


	//----- nvinfo : EIATTR_REGCOUNT
	.align		4
.L_11:
        /*003c*/ 	.byte	0x04, 0x2f
        /*003e*/ 	.short	(.L_13 - .L_12)
	.align		4
.L_12:
        /*0040*/ 	.word	index@(_Z7pulseXXP7double2)
        /*0044*/ 	.word	0x0000000c


	//----- nvinfo : EIATTR_FRAME_SIZE
	.align		4
.L_13:
        /*0048*/ 	.byte	0x04, 0x11
        /*004a*/ 	.short	(.L_15 - .L_14)
	.align		4
.L_14:
        /*004c*/ 	.word	index@(_Z7pulseXXP7double2)
        /*0050*/ 	.word	0x00000000


	//----- nvinfo : EIATTR_REGCOUNT
	.align		4
.L_15:
        /*0054*/ 	.byte	0x04, 0x2f
        /*0056*/ 	.short	(.L_17 - .L_16)
	.align		4
.L_16:
        /*0058*/ 	.word	index@(_Z10pulseGaussP7double2)
        /*005c*/ 	.word	0x0000000e


	//----- nvinfo : EIATTR_FRAME_SIZE
	.align		4
.L_17:
        /*0060*/ 	.byte	0x04, 0x11
        /*0062*/ 	.short	(.L_19 - .L_18)
	.align		4
.L_18:
        /*0064*/ 	.word	index@(_Z10pulseGaussP7double2)
        /*0068*/ 	.word	0x00000000


	//----- nvinfo : EIATTR_REGCOUNT
	.align		4
.L_19:
        /*006c*/ 	.byte	0x04, 0x2f
        /*006e*/ 	.short	(.L_21 - .L_20)
	.align		4
.L_20:
        /*0070*/ 	.word	index@(_Z11boundKernelP7double2)
        /*0074*/ 	.word	0x00000008


	//----- nvinfo : EIATTR_FRAME_SIZE
	.align		4
.L_21:
        /*0078*/ 	.byte	0x04, 0x11
        /*007a*/ 	.short	(.L_23 - .L_22)
	.align		4
.L_22:
        /*007c*/ 	.word	index@(_Z11boundKernelP7double2)
        /*0080*/ 	.word	0x00000000


	//----- nvinfo : EIATTR_REGCOUNT
	.align		4
.L_23:
        /*0084*/ 	.byte	0x04, 0x2f
        /*0086*/ 	.short	(.L_25 - .L_24)
	.align		4
.L_24:
        /*0088*/ 	.word	index@(_Z14boundabsKernelP7double2)
        /*008c*/ 	.word	0x0000001c


	//----- nvinfo : EIATTR_FRAME_SIZE
	.align		4
.L_25:
        /*0090*/ 	.byte	0x04, 0x11
        /*0092*/ 	.short	(.L_27 - .L_26)
	.align		4
.L_26:
        /*0094*/ 	.word	index@($__internal_7_$__cuda_sm20_div_rn_f64_full)
        /*0098*/ 	.word	0x00000000


	//----- nvinfo : EIATTR_FRAME_SIZE
	.align		4
.L_27:
        /*009c*/ 	.byte	0x04, 0x11
        /*009e*/ 	.short	(.L_29 - .L_28)
	.align		4
.L_28:
        /*00a0*/ 	.word	index@(_Z14boundabsKernelP7double2)
        /*00a4*/ 	.word	0x00000000


	//----- nvinfo : EIATTR_REGCOUNT
	.align		4
.L_29:
        /*00a8*/ 	.byte	0x04, 0x2f
        /*00aa*/ 	.short	(.L_31 - .L_30)
	.align		4
.L_30:
        /*00ac*/ 	.word	index@(_Z20rungeKutta2FirstStepP7double2S0_dd)
        /*00b0*/ 	.word	0x00000024


	//----- nvinfo : EIATTR_FRAME_SIZE
	.align		4
.L_31:
        /*00b4*/ 	.byte	0x04, 0x11
        /*00b6*/ 	.short	(.L_33 - .L_32)
	.align		4
.L_32:
        /*00b8*/ 	.word	index@($__internal_6_$__cuda_sm20_div_rn_f64_full)
        /*00bc*/ 	.word	0x00000000


	//----- nvinfo : EIATTR_FRAME_SIZE
	.align		4
.L_33:
        /*00c0*/ 	.byte	0x04, 0x11
        /*00c2*/ 	.short	(.L_35 - .L_34)
	.align		4
.L_34:
        /*00c4*/ 	.word	index@(_Z20rungeKutta2FirstStepP7double2S0_dd)
        /*00c8*/ 	.word	0x00000000


	//----- nvinfo : EIATTR_REGCOUNT
	.align		4
.L_35:
        /*00cc*/ 	.byte	0x04, 0x2f
        /*00ce*/ 	.short	(.L_37 - .L_36)
	.align		4
.L_36:
        /*00d0*/ 	.word	index@(_Z21rungeKutta2SecondStepP7double2S0_dd)
        /*00d4*/ 	.word	0x00000026


	//----- nvinfo : EIATTR_FRAME_SIZE
	.align		4
.L_37:
        /*00d8*/ 	.byte	0x04, 0x11
        /*00da*/ 	.short	(.L_39 - .L_38)
	.align		4
.L_38:
        /*00dc*/ 	.word	index@($__internal_5_$__cuda_sm20_div_rn_f64_full)
        /*00e0*/ 	.word	0x00000000


	//----- nvinfo : EIATTR_FRAME_SIZE
	.align		4
.L_39:
        /*00e4*/ 	.byte	0x04, 0x11
        /*00e6*/ 	.short	(.L_41 - .L_40)
	.align		4
.L_40:
        /*00e8*/ 	.word	index@(_Z21rungeKutta2SecondStepP7double2S0_dd)
        /*00ec*/ 	.word	0x00000000


	//----- nvinfo : EIATTR_REGCOUNT
	.align		4
.L_41:
        /*00f0*/ 	.byte	0x04, 0x2f
        /*00f2*/ 	.short	(.L_43 - .L_42)
	.align		4
.L_42:
        /*00f4*/ 	.word	index@(_Z20rungeKutta4FirstStepP7double2S0_S0_dd)
        /*00f8*/ 	.word	0x00000024


	//----- nvinfo : EIATTR_FRAME_SIZE
	.align		4
.L_43:
        /*00fc*/ 	.byte	0x04, 0x11
        /*00fe*/ 	.short	(.L_45 - .L_44)
	.align		4
.L_44:
        /*0100*/ 	.word	index@($__internal_4_$__cuda_sm20_div_rn_f64_full)
        /*0104*/ 	.word	0x00000000


	//----- nvinfo : EIATTR_FRAME_SIZE
	.align		4
.L_45:
        /*0108*/ 	.byte	0x04, 0x11
        /*010a*/ 	.short	(.L_47 - .L_46)
	.align		4
.L_46:
        /*010c*/ 	.word	index@(_Z20rungeKutta4FirstStepP7double2S0_S0_dd)
        /*0110*/ 	.word	0x00000000


	//----- nvinfo : EIATTR_REGCOUNT
	.align		4
.L_47:
        /*0114*/ 	.byte	0x04, 0x2f
        /*0116*/ 	.short	(.L_49 - .L_48)
	.align		4
.L_48:
        /*0118*/ 	.word	index@(_Z21rungeKutta4SecondStepP7double2S0_S0_dd)
        /*011c*/ 	.word	0x00000026


	//----- nvinfo : EIATTR_FRAME_SIZE
	.align		4
.L_49:
        /*0120*/ 	.byte	0x04, 0x11
        /*0122*/ 	.short	(.L_51 - .L_50)
	.align		4
.L_50:
        /*0124*/ 	.word	index@($__internal_3_$__cuda_sm20_div_rn_f64_full)
        /*0128*/ 	.word	0x00000000


	//----- nvinfo : EIATTR_FRAME_SIZE
	.align		4
.L_51:
        /*012c*/ 	.byte	0x04, 0x11
        /*012e*/ 	.short	(.L_53 - .L_52)
	.align		4
.L_52:
        /*0130*/ 	.word	index@(_Z21rungeKutta4SecondStepP7double2S0_S0_dd)
        /*0134*/ 	.word	0x00000000


	//----- nvinfo : EIATTR_REGCOUNT
	.align		4
.L_53:
        /*0138*/ 	.byte	0x04, 0x2f
        /*013a*/ 	.short	(.L_55 - .L_54)
	.align		4
.L_54:
        /*013c*/ 	.word	index@(_Z20rungeKutta4ThirdStepP7double2S0_S0_dd)
        /*0140*/ 	.word	0x00000026


	//----- nvinfo : EIATTR_FRAME_SIZE
	.align		4
.L_55:
        /*0144*/ 	.byte	0x04, 0x11
        /*0146*/ 	.short	(.L_57 - .L_56)
	.align		4
.L_56:
        /*0148*/ 	.word	index@($__internal_2_$__cuda_sm20_div_rn_f64_full)
        /*014c*/ 	.word	0x00000000


	//----- nvinfo : EIATTR_FRAME_SIZE
	.align		4
.L_57:
        /*0150*/ 	.byte	0x04, 0x11
        /*0152*/ 	.short	(.L_59 - .L_58)
	.align		4
.L_58:
        /*0154*/ 	.word	index@(_Z20rungeKutta4ThirdStepP7double2S0_S0_dd)
        /*0158*/ 	.word	0x00000000


	//----- nvinfo : EIATTR_REGCOUNT
	.align		4
.L_59:
        /*015c*/ 	.byte	0x04, 0x2f
        /*015e*/ 	.short	(.L_61 - .L_60)
	.align		4
.L_60:
        /*0160*/ 	.word	index@(_Z19rungeKutta4FourStepP7double2S0_S0_dd)
        /*0164*/ 	.word	0x00000024


	//----- nvinfo : EIATTR_FRAME_SIZE
	.align		4
.L_61:
        /*0168*/ 	.byte	0x04, 0x11
        /*016a*/ 	.short	(.L_63 - .L_62)
	.align		4
.L_62:
        /*016c*/ 	.word	index@($__internal_1_$__cuda_sm20_div_rn_f64_full)
        /*0170*/ 	.word	0x00000000


	//----- nvinfo : EIATTR_FRAME_SIZE
	.align		4
.L_63:
        /*0174*/ 	.byte	0x04, 0x11
        /*0176*/ 	.short	(.L_65 - .L_64)
	.align		4
.L_64:
        /*0178*/ 	.word	index@(_Z19rungeKutta4FourStepP7double2S0_S0_dd)
        /*017c*/ 	.word	0x00000000


	//----- nvinfo : EIATTR_REGCOUNT
	.align		4
.L_65:
        /*0180*/ 	.byte	0x04, 0x2f
        /*0182*/ 	.short	(.L_67 - .L_66)
	.align		4
.L_66:
        /*0184*/ 	.word	index@(_Z14SaveDataKerneliP7double2Pd)
        /*0188*/ 	.word	0x00000012


	//----- nvinfo : EIATTR_FRAME_SIZE
	.align		4
.L_67:
        /*018c*/ 	.byte	0x04, 0x11
        /*018e*/ 	.short	(.L_69 - .L_68)
	.align		4
.L_68:
        /*0190*/ 	.word	index@($__internal_0_$__cuda_sm20_dsqrt_rn_f64_mediumpath_v1)
        /*0194*/ 	.word	0x00000000


	//----- nvinfo : EIATTR_FRAME_SIZE
	.align		4
.L_69:
        /*0198*/ 	.byte	0x04, 0x11
        /*019a*/ 	.short	(.L_71 - .L_70)
	.align		4
.L_70:
        /*019c*/ 	.word	index@(_Z14SaveDataKerneliP7double2Pd)
        /*01a0*/ 	.word	0x00000000


	//----- nvinfo : EIATTR_MIN_STACK_SIZE
	.align		4
.L_71:
        /*01a4*/ 	.byte	0x04, 0x12
        /*01a6*/ 	.short	(.L_73 - .L_72)
	.align		4
.L_72:
        /*01a8*/ 	.word	index@(_Z14SaveDataKerneliP7double2Pd)
        /*01ac*/ 	.word	0x00000000


	//----- nvinfo : EIATTR_MIN_STACK_SIZE
	.align		4
.L_73:
        /*01b0*/ 	.byte	0x04, 0x12
        /*01b2*/ 	.short	(.L_75 - .L_74)
	.align		4
.L_74:
        /*01b4*/ 	.word	index@(_Z19rungeKutta4FourStepP7double2S0_S0_dd)
        /*01b8*/ 	.word	0x00000000


	//----- nvinfo : EIATTR_MIN_STACK_SIZE
	.align		4
.L_75:
        /*01bc*/ 	.byte	0x04, 0x12
        /*01be*/ 	.short	(.L_77 - .L_76)
	.align		4
.L_76:
        /*01c0*/ 	.word	index@(_Z20rungeKutta4ThirdStepP7double2S0_S0_dd)
        /*01c4*/ 	.word	0x00000000


	//----- nvinfo : EIATTR_MIN_STACK_SIZE
	.align		4
.L_77:
        /*01c8*/ 	.byte	0x04, 0x12
        /*01ca*/ 	.short	(.L_79 - .L_78)
	.align		4
.L_78:
        /*01cc*/ 	.word	index@(_Z21rungeKutta4SecondStepP7double2S0_S0_dd)
        /*01d0*/ 	.word	0x00000000


	//----- nvinfo : EIATTR_MIN_STACK_SIZE
	.align		4
.L_79:
        /*01d4*/ 	.byte	0x04, 0x12
        /*01d6*/ 	.short	(.L_81 - .L_80)
	.align		4
.L_80:
        /*01d8*/ 	.word	index@(_Z20rungeKutta4FirstStepP7double2S0_S0_dd)
        /*01dc*/ 	.word	0x00000000


	//----- nvinfo : EIATTR_MIN_STACK_SIZE
	.align		4
.L_81:
        /*01e0*/ 	.byte	0x04, 0x12
        /*01e2*/ 	.short	(.L_83 - .L_82)
	.align		4
.L_82:
        /*01e4*/ 	.word	index@(_Z21rungeKutta2SecondStepP7double2S0_dd)
        /*01e8*/ 	.word	0x00000000


	//----- nvinfo : EIATTR_MIN_STACK_SIZE
	.align		4
.L_83:
        /*01ec*/ 	.byte	0x04, 0x12
        /*01ee*/ 	.short	(.L_85 - .L_84)
	.align		4
.L_84:
        /*01f0*/ 	.word	index@(_Z20rungeKutta2FirstStepP7double2S0_dd)
        /*01f4*/ 	.word	0x00000000


	//----- nvinfo : EIATTR_MIN_STACK_SIZE
	.align		4
.L_85:
        /*01f8*/ 	.byte	0x04, 0x12
        /*01fa*/ 	.short	(.L_87 - .L_86)
	.align		4
.L_86:
        /*01fc*/ 	.word	index@(_Z14boundabsKernelP7double2)
        /*0200*/ 	.word	0x00000000


	//----- nvinfo : EIATTR_MIN_STACK_SIZE
	.align		4
.L_87:
        /*0204*/ 	.byte	0x04, 0x12
        /*0206*/ 	.short	(.L_89 - .L_88)
	.align		4
.L_88:
        /*0208*/ 	.word	index@(_Z11boundKernelP7double2)
        /*020c*/ 	.word	0x00000000


	//----- nvinfo : EIATTR_MIN_STACK_SIZE
	.align		4
.L_89:
        /*0210*/ 	.byte	0x04, 0x12
        /*0212*/ 	.short	(.L_91 - .L_90)
	.align		4
.L_90:
        /*0214*/ 	.word	index@(_Z10pulseGaussP7double2)
        /*0218*/ 	.word	0x00000000


	//----- nvinfo : EIATTR_MIN_STACK_SIZE
	.align		4
.L_91:
        /*021c*/ 	.byte	0x04, 0x12
        /*021e*/ 	.short	(.L_93 - .L_92)
	.align		4
.L_92:
        /*0220*/ 	.word	index@(_Z7pulseXXP7double2)
        /*0224*/ 	.word	0x00000000


	//----- nvinfo : EIATTR_MIN_STACK_SIZE
	.align		4
.L_93:
        /*0228*/ 	.byte	0x04, 0x12
        /*022a*/ 	.short	(.L_95 - .L_94)
	.align		4
.L_94:
        /*022c*/ 	.word	index@(_Z8pulseSinP7double2)
        /*0230*/ 	.word	0x00000028


	//----- nvinfo : EIATTR_MIN_STACK_SIZE
	.align		4
.L_95:
        /*0234*/ 	.byte	0x04, 0x12
        /*0236*/ 	.short	(.L_97 - .L_96)
	.align		4
.L_96:
        /*0238*/ 	.word	index@(_Z8pulseBinP7double2)
        /*023c*/ 	.word	0x00000000
.L_97:


//--------------------- .nv.compat                --------------------------
	.section	.nv.compat,"",@"SHT_CUDA_COMPAT_INFO"
	.align	4
        /*0000*/ 	.byte	0x02, 0x09, 0x00, 0x00, 0x02, 0x02, 0x01, 0x00, 0x02, 0x05, 0x05, 0x00, 0x03, 0x07, 0x01, 0x01
        /*0010*/ 	.byte	0x02, 0x03, 0x00, 0x00, 0x02, 0x06, 0x01, 0x00, 0x04, 0x0b, 0x08, 0x00, 0x01, 0x00, 0x00, 0x00
        /*0020*/ 	.byte	0x00, 0x00, 0x00, 0x00


//--------------------- .nv.info._Z14SaveDataKerneliP7double2Pd --------------------------
	.section	.nv.info._Z14SaveDataKerneliP7double2Pd,"",@"SHT_CUDA_INFO"
	.sectionflags	@""
	.align	4


	//----- nvinfo : EIATTR_CUDA_API_VERSION
	.align		4
        /*0000*/ 	.byte	0x04, 0x37
        /*0002*/ 	.short	(.L_99 - .L_98)
.L_98:
        /*0004*/ 	.word	0x00000082


	//----- nvinfo : EIATTR_KPARAM_INFO
	.align		4
.L_99:
        /*0008*/ 	.byte	0x04, 0x17
        /*000a*/ 	.short	(.L_101 - .L_100)
.L_100:
        /*000c*/ 	.word	0x00000000
        /*0010*/ 	.short	0x0002
        /*0012*/ 	.short	0x0010
        /*0014*/ 	.byte	0x00, 0xf5, 0x21, 0x00


	//----- nvinfo : EIATTR_KPARAM_INFO
	.align		4
.L_101:
        /*0018*/ 	.byte	0x04, 0x17
        /*001a*/ 	.short	(.L_103 - .L_102)
.L_102:
        /*001c*/ 	.word	0x00000000
        /*0020*/ 	.short	0x0001
        /*0022*/ 	.short	0x0008
        /*0024*/ 	.byte	0x00, 0xf5, 0x21, 0x00


	//----- nvinfo : EIATTR_KPARAM_INFO
	.align		4
.L_103:
        /*0028*/ 	.byte	0x04, 0x17
        /*002a*/ 	.short	(.L_105 - .L_104)
.L_104:
        /*002c*/ 	.word	0x00000000
        /*0030*/ 	.short	0x0000
        /*0032*/ 	.short	0x0000
        /*0034*/ 	.byte	0x00, 0xf0, 0x11, 0x00


	//----- nvinfo : EIATTR_SPARSE_MMA_MASK
	.align		4
.L_105:
        /*0038*/ 	.byte	0x03, 0x50
        /*003a*/ 	.short	0x0000


	//----- nvinfo : EIATTR_MAXREG_COUNT
	.align		4
        /*003c*/ 	.byte	0x03, 0x1b
        /*003e*/ 	.short	0x00ff


	//----- nvinfo : EIATTR_MERCURY_ISA_VERSION
	.align		4
        /*0040*/ 	.byte	0x03, 0x5f
        /*0042*/ 	.short	0x0101


	//----- nvinfo : EIATTR_VRC_CTA_INIT_COUNT
	.align		4
        /*0044*/ 	.byte	0x02, 0x4a
	.zero		1
	.zero		1


	//----- nvinfo : EIATTR_EXIT_INSTR_OFFSETS
	.align		4
        /*0048*/ 	.byte	0x04, 0x1c
        /*004a*/ 	.short	(.L_107 - .L_106)


	//   ....[0]....
.L_106:
        /*004c*/ 	.word	0x00000260


	//----- nvinfo : EIATTR_CRS_STACK_SIZE
	.align		4
.L_107:
        /*0050*/ 	.byte	0x04, 0x1e
        /*0052*/ 	.short	(.L_109 - .L_108)
.L_108:
        /*0054*/ 	.word	0x00000000


	//----- nvinfo : EIATTR_CBANK_PARAM_SIZE
	.align		4
.L_109:
        /*0058*/ 	.byte	0x03, 0x19
        /*005a*/ 	.short	0x0018


	//----- nvinfo : EIATTR_PARAM_CBANK
	.align		4
        /*005c*/ 	.byte	0x04, 0x0a
        /*005e*/ 	.short	(.L_111 - .L_110)
	.align		4
.L_110:
        /*0060*/ 	.word	index@(.nv.constant0._Z14SaveDataKerneliP7double2Pd)
        /*0064*/ 	.short	0x0380
        /*0066*/ 	.short	0x0018


	//----- nvinfo : EIATTR_SW_WAR
	.align		4
.L_111:
        /*0068*/ 	.byte	0x04, 0x36
        /*006a*/ 	.short	(.L_113 - .L_112)
.L_112:
        /*006c*/ 	.word	0x00000008
.L_113:


//--------------------- .nv.info._Z19rungeKutta4FourStepP7double2S0_S0_dd --------------------------
	.section	.nv.info._Z19rungeKutta4FourStepP7double2S0_S0_dd,"",@"SHT_CUDA_INFO"
	.sectionflags	@""
	.align	4


	//----- nvinfo : EIATTR_CUDA_API_VERSION
	.align		4
        /*0000*/ 	.byte	0x04, 0x37
        /*0002*/ 	.short	(.L_115 - .L_114)
.L_114:
        /*0004*/ 	.word	0x00000082


	//----- nvinfo : EIATTR_KPARAM_INFO
	.align		4
.L_115:
        /*0008*/ 	.byte	0x04, 0x17
        /*000a*/ 	.short	(.L_117 - .L_116)
.L_116:
        /*000c*/ 	.word	0x00000000
        /*0010*/ 	.short	0x0004
        /*0012*/ 	.short	0x0020
        /*0014*/ 	.byte	0x00, 0xf0, 0x21, 0x00


	//----- nvinfo : EIATTR_KPARAM_INFO
	.align		4
.L_117:
        /*0018*/ 	.byte	0x04, 0x17
        /*001a*/ 	.short	(.L_119 - .L_118)
.L_118:
        /*001c*/ 	.word	0x00000000
        /*0020*/ 	.short	0x0003
        /*0022*/ 	.short	0x0018
        /*0024*/ 	.byte	0x00, 0xf0, 0x21, 0x00


	//----- nvinfo : EIATTR_KPARAM_INFO
	.align		4
.L_119:
        /*0028*/ 	.byte	0x04, 0x17
        /*002a*/ 	.short	(.L_121 - .L_120)
.L_120:
        /*002c*/ 	.word	0x00000000
        /*0030*/ 	.short	0x0002
        /*0032*/ 	.short	0x0010
        /*0034*/ 	.byte	0x00, 0xf5, 0x21, 0x00


	//----- nvinfo : EIATTR_KPARAM_INFO
	.align		4
.L_121:
        /*0038*/ 	.byte	0x04, 0x17
        /*003a*/ 	.short	(.L_123 - .L_122)
.L_122:
        /*003c*/ 	.word	0x00000000
        /*0040*/ 	.short	0x0001
        /*0042*/ 	.short	0x0008
        /*0044*/ 	.byte	0x00, 0xf5, 0x21, 0x00


	//----- nvinfo : EIATTR_KPARAM_INFO
	.align		4
.L_123:
        /*0048*/ 	.byte	0x04, 0x17
        /*004a*/ 	.short	(.L_125 - .L_124)
.L_124:
        /*004c*/ 	.word	0x00000000
        /*0050*/ 	.short	0x0000
        /*0052*/ 	.short	0x0000
        /*0054*/ 	.byte	0x00, 0xf5, 0x21, 0x00


	//----- nvinfo : EIATTR_SPARSE_MMA_MASK
	.align		4
.L_125:
        /*0058*/ 	.byte	0x03, 0x50
        /*005a*/ 	.short	0x0000


	//----- nvinfo : EIATTR_MAXREG_COUNT
	.align		4
        /*005c*/ 	.byte	0x03, 0x1b
        /*005e*/ 	.short	0x00ff


	//----- nvinfo : EIATTR_MERCURY_ISA_VERSION
	.align		4
        /*0060*/ 	.byte	0x03, 0x5f
        /*0062*/ 	.short	0x0101


	//----- nvinfo : EIATTR_VRC_CTA_INIT_COUNT
	.align		4
        /*0064*/ 	.byte	0x02, 0x4a
	.zero		1
	.zero		1


	//----- nvinfo : EIATTR_EXIT_INSTR_OFFSETS
	.align		4
        /*0068*/ 	.byte	0x04, 0x1c
        /*006a*/ 	.short	(.L_127 - .L_126)


	//   ....[0]....
.L_126:
        /*006c*/ 	.word	0x00000060


	//   ....[1]....
        /*0070*/ 	.word	0x00000b40


	//----- nvinfo : EIATTR_CRS_STACK_SIZE
	.align		4
.L_127:
        /*0074*/ 	.byte	0x04, 0x1e
        /*0076*/ 	.short	(.L_129 - .L_128)
.L_128:
        /*0078*/ 	.word	0x00000000


	//----- nvinfo : EIATTR_CBANK_PARAM_SIZE
	.align		4
.L_129:
        /*007c*/ 	.byte	0x03, 0x19
        /*007e*/ 	.short	0x0028


	//----- nvinfo : EIATTR_PARAM_CBANK
	.align		4
        /*0080*/ 	.byte	0x04, 0x0a
        /*0082*/ 	.short	(.L_131 - .L_130)
	.align		4
.L_130:
        /*0084*/ 	.word	index@(.nv.constant0._Z19rungeKutta4FourStepP7double2S0_S0_dd)
        /*0088*/ 	.short	0x0380
        /*008a*/ 	.short	0x0028


	//----- nvinfo : EIATTR_SW_WAR
	.align		4
.L_131:
        /*008c*/ 	.byte	0x04, 0x36
        /*008e*/ 	.short	(.L_133 - .L_132)
.L_132:
        /*0090*/ 	.word	0x00000008
.L_133:


//--------------------- .nv.info._Z20rungeKutta4ThirdStepP7double2S0_S0_dd --------------------------
	.section	.nv.info._Z20rungeKutta4ThirdStepP7double2S0_S0_dd,"",@"SHT_CUDA_INFO"
	.sectionflags	@""
	.align	4


	//----- nvinfo : EIATTR_CUDA_API_VERSION
	.align		4
        /*0000*/ 	.byte	0x04, 0x37
        /*0002*/ 	.short	(.L_135 - .L_134)
.L_134:
        /*0004*/ 	.word	0x00000082


	//----- nvinfo : EIATTR_KPARAM_INFO
	.align		4
.L_135:
        /*0008*/ 	.byte	0x04, 0x17
        /*000a*/ 	.short	(.L_137 - .L_136)
.L_136:
        /*000c*/ 	.word	0x00000000
        /*0010*/ 	.short	0x0004
        /*0012*/ 	.short	0x0020
        /*0014*/ 	.byte	0x00, 0xf0, 0x21, 0x00


	//----- nvinfo : EIATTR_KPARAM_INFO
	.align		4
.L_137:
        /*0018*/ 	.byte	0x04, 0x17
        /*001a*/ 	.short	(.L_139 - .L_138)
.L_138:
        /*001c*/ 	.word	0x00000000
        /*0020*/ 	.short	0x0003
        /*0022*/ 	.short	0x0018
        /*0024*/ 	.byte	0x00, 0xf0, 0x21, 0x00


	//----- nvinfo : EIATTR_KPARAM_INFO
	.align		4
.L_139:
        /*0028*/ 	.byte	0x04, 0x17
        /*002a*/ 	.short	(.L_141 - .L_140)
.L_140:
        /*002c*/ 	.word	0x00000000
        /*0030*/ 	.short	0x0002
        /*0032*/ 	.short	0x0010
        /*0034*/ 	.byte	0x00, 0xf5, 0x21, 0x00


	//----- nvinfo : EIATTR_KPARAM_INFO
	.align		4
.L_141:
        /*0038*/ 	.byte	0x04, 0x17
        /*003a*/ 	.short	(.L_143 - .L_142)
.L_142:
        /*003c*/ 	.word	0x00000000
        /*0040*/ 	.short	0x0001
        /*0042*/ 	.short	0x0008
        /*0044*/ 	.byte	0x00, 0xf5, 0x21, 0x00


	//----- nvinfo : EIATTR_KPARAM_INFO
	.align		4
.L_143:
        /*0048*/ 	.byte	0x04, 0x17
        /*004a*/ 	.short	(.L_145 - .L_144)
.L_144:
        /*004c*/ 	.word	0x00000000
        /*0050*/ 	.short	0x0000
        /*0052*/ 	.short	0x0000
        /*0054*/ 	.byte	0x00, 0xf5, 0x21, 0x00


	//----- nvinfo : EIATTR_SPARSE_MMA_MASK
	.align		4
.L_145:
        /*0058*/ 	.byte	0x03, 0x50
        /*005a*/ 	.short	0x0000


	//----- nvinfo : EIATTR_MAXREG_COUNT
	.align		4
        /*005c*/ 	.byte	0x03, 0x1b
        /*005e*/ 	.short	0x00ff


	//----- nvinfo : EIATTR_MERCURY_ISA_VERSION
	.align		4
        /*0060*/ 	.byte	0x03, 0x5f
        /*0062*/ 	.short	0x0101


	//----- nvinfo : EIATTR_VRC_CTA_INIT_COUNT
	.align		4
        /*0064*/ 	.byte	0x02, 0x4a
	.zero		1
	.zero		1


	//----- nvinfo : EIATTR_EXIT_INSTR_OFFSETS
	.align		4
        /*0068*/ 	.byte	0x04, 0x1c
        /*006a*/ 	.short	(.L_147 - .L_146)


	//   ....[0]....
.L_146:
        /*006c*/ 	.word	0x00000060


	//   ....[1]....
        /*0070*/ 	.word	0x00000ba0


	//----- nvinfo : EIATTR_CRS_STACK_SIZE
	.align		4
.L_147:
        /*0074*/ 	.byte	0x04, 0x1e
        /*0076*/ 	.short	(.L_149 - .L_148)
.L_148:
        /*0078*/ 	.word	0x00000000


	//----- nvinfo : EIATTR_CBANK_PARAM_SIZE
	.align		4
.L_149:
        /*007c*/ 	.byte	0x03, 0x19
        /*007e*/ 	.short	0x0028


	//----- nvinfo : EIATTR_PARAM_CBANK
	.align		4
        /*0080*/ 	.byte	0x04, 0x0a
        /*0082*/ 	.short	(.L_151 - .L_150)
	.align		4
.L_150:
        /*0084*/ 	.word	index@(.nv.constant0._Z20rungeKutta4ThirdStepP7double2S0_S0_dd)
        /*0088*/ 	.short	0x0380
        /*008a*/ 	.short	0x0028


	//----- nvinfo : EIATTR_SW_WAR
	.align		4
.L_151:
        /*008c*/ 	.byte	0x04, 0x36
        /*008e*/ 	.short	(.L_153 - .L_152)
.L_152:
        /*0090*/ 	.word	0x00000008
.L_153:


//--------------------- .nv.info._Z21rungeKutta4SecondStepP7double2S0_S0_dd --------------------------
	.section	.nv.info._Z21rungeKutta4SecondStepP7double2S0_S0_dd,"",@"SHT_CUDA_INFO"
	.sectionflags	@""
	.align	4


	//----- nvinfo : EIATTR_CUDA_API_VERSION
	.align		4
        /*0000*/ 	.byte	0x04, 0x37
        /*0002*/ 	.short	(.L_155 - .L_154)
.L_154:
        /*0004*/ 	.word	0x00000082


	//----- nvinfo : EIATTR_KPARAM_INFO
	.align		4
.L_155:
        /*0008*/ 	.byte	0x04, 0x17
        /*000a*/ 	.short	(.L_157 - .L_156)
.L_156:
        /*000c*/ 	.word	0x00000000
        /*0010*/ 	.short	0x0004
        /*0012*/ 	.short	0x0020
        /*0014*/ 	.byte	0x00, 0xf0, 0x21, 0x00


	//----- nvinfo : EIATTR_KPARAM_INFO
	.align		4
.L_157:
        /*0018*/ 	.byte	0x04, 0x17
        /*001a*/ 	.short	(.L_159 - .L_158)
.L_158:
        /*001c*/ 	.word	0x00000000
        /*0020*/ 	.short	0x0003
        /*0022*/ 	.short	0x0018
        /*0024*/ 	.byte	0x00, 0xf0, 0x21, 0x00


	//----- nvinfo : EIATTR_KPARAM_INFO
	.align		4
.L_159:
        /*0028*/ 	.byte	0x04, 0x17
        /*002a*/ 	.short	(.L_161 - .L_160)
.L_160:
        /*002c*/ 	.word	0x00000000
        /*0030*/ 	.short	0x0002
        /*0032*/ 	.short	0x0010
        /*0034*/ 	.byte	0x00, 0xf5, 0x21, 0x00


	//----- nvinfo : EIATTR_KPARAM_INFO
	.align		4
.L_161:
        /*0038*/ 	.byte	0x04, 0x17
        /*003a*/ 	.short	(.L_163 - .L_162)
.L_162:
        /*003c*/ 	.word	0x00000000
        /*0040*/ 	.short	0x0001
        /*0042*/ 	.short	0x0008
        /*0044*/ 	.byte	0x00, 0xf5, 0x21, 0x00


	//----- nvinfo : EIATTR_KPARAM_INFO
	.align		4
.L_163:
        /*0048*/ 	.byte	0x04, 0x17
        /*004a*/ 	.short	(.L_165 - .L_164)
.L_164:
        /*004c*/ 	.word	0x00000000
        /*0050*/ 	.short	0x0000
        /*0052*/ 	.short	0x0000
        /*0054*/ 	.byte	0x00, 0xf5, 0x21, 0x00


	//----- nvinfo : EIATTR_SPARSE_MMA_MASK
	.align		4
.L_165:
        /*0058*/ 	.byte	0x03, 0x50
        /*005a*/ 	.short	0x0000


	//----- nvinfo : EIATTR_MAXREG_COUNT
	.align		4
        /*005c*/ 	.byte	0x03, 0x1b
        /*005e*/ 	.short	0x00ff


	//----- nvinfo : EIATTR_MERCURY_ISA_VERSION
	.align		4
        /*0060*/ 	.byte	0x03, 0x5f
        /*0062*/ 	.short	0x0101


	//----- nvinfo : EIATTR_VRC_CTA_INIT_COUNT
	.align		4
        /*0064*/ 	.byte	0x02, 0x4a
	.zero		1
	.zero		1


	//----- nvinfo : EIATTR_EXIT_INSTR_OFFSETS
	.align		4
        /*0068*/ 	.byte	0x04, 0x1c
        /*006a*/ 	.short	(.L_167 - .L_166)


	//   ....[0]....
.L_166:
        /*006c*/ 	.word	0x00000060


	//   ....[1]....
        /*0070*/ 	.word	0x00000ba0


	//----- nvinfo : EIATTR_CRS_STACK_SIZE
	.align		4
.L_167:
        /*0074*/ 	.byte	0x04, 0x1e
        /*0076*/ 	.short	(.L_169 - .L_168)
.L_168:
        /*0078*/ 	.word	0x00000000


	//----- nvinfo : EIATTR_CBANK_PARAM_SIZE
	.align		4
.L_169:
        /*007c*/ 	.byte	0x03, 0x19
        /*007e*/ 	.short	0x0028


	//----- nvinfo : EIATTR_PARAM_CBANK
	.align		4
        /*0080*/ 	.byte	0x04, 0x0a
        /*0082*/ 	.short	(.L_171 - .L_170)
	.align		4
.L_170:
        /*0084*/ 	.word	index@(.nv.constant0._Z21rungeKutta4SecondStepP7double2S0_S0_dd)
        /*0088*/ 	.short	0x0380
        /*008a*/ 	.short	0x0028


	//----- nvinfo : EIATTR_SW_WAR
	.align		4
.L_171:
        /*008c*/ 	.byte	0x04, 0x36
        /*008e*/ 	.short	(.L_173 - .L_172)
.L_172:
        /*0090*/ 	.word	0x00000008
.L_173:


//--------------------- .nv.info._Z20rungeKutta4FirstStepP7double2S0_S0_dd --------------------------
	.section	.nv.info._Z20rungeKutta4FirstStepP7double2S0_S0_dd,"",@"SHT_CUDA_INFO"
	.sectionflags	@""
	.align	4


	//----- nvinfo : EIATTR_CUDA_API_VERSION
	.align		4
        /*0000*/ 	.byte	0x04, 0x37
        /*0002*/ 	.short	(.L_175 - .L_174)
.L_174:
        /*0004*/ 	.word	0x00000082


	//----- nvinfo : EIATTR_KPARAM_INFO
	.align		4
.L_175:
        /*0008*/ 	.byte	0x04, 0x17
        /*000a*/ 	.short	(.L_177 - .L_176)
.L_176:
        /*000c*/ 	.word	0x00000000
        /*0010*/ 	.short	0x0004
        /*0012*/ 	.short	0x0020
        /*0014*/ 	.byte	0x00, 0xf0, 0x21, 0x00


	//----- nvinfo : EIATTR_KPARAM_INFO
	.align		4
.L_177:
        /*0018*/ 	.byte	0x04, 0x17
        /*001a*/ 	.short	(.L_179 - .L_178)
.L_178:
        /*001c*/ 	.word	0x00000000
        /*0020*/ 	.short	0x0003
        /*0022*/ 	.short	0x0018
        /*0024*/ 	.byte	0x00, 0xf0, 0x21, 0x00


	//----- nvinfo : EIATTR_KPARAM_INFO
	.align		4
.L_179:
        /*0028*/ 	.byte	0x04, 0x17
        /*002a*/ 	.short	(.L_181 - .L_180)
.L_180:
        /*002c*/ 	.word	0x00000000
        /*0030*/ 	.short	0x0002
        /*0032*/ 	.short	0x0010
        /*0034*/ 	.byte	0x00, 0xf5, 0x21, 0x00


	//----- nvinfo : EIATTR_KPARAM_INFO
	.align		4
.L_181:
        /*0038*/ 	.byte	0x04, 0x17
        /*003a*/ 	.short	(.L_183 - .L_182)
.L_182:
        /*003c*/ 	.word	0x00000000
        /*0040*/ 	.short	0x0001
        /*0042*/ 	.short	0x0008
        /*0044*/ 	.byte	0x00, 0xf5, 0x21, 0x00


	//----- nvinfo : EIATTR_KPARAM_INFO
	.align		4
.L_183:
        /*0048*/ 	.byte	0x04, 0x17
        /*004a*/ 	.short	(.L_185 - .L_184)
.L_184:
        /*004c*/ 	.word	0x00000000
        /*0050*/ 	.short	0x0000
        /*0052*/ 	.short	0x0000
        /*0054*/ 	.byte	0x00, 0xf5, 0x21, 0x00


	//----- nvinfo : EIATTR_SPARSE_MMA_MASK
	.align		4
.L_185:
        /*0058*/ 	.byte	0x03, 0x50
        /*005a*/ 	.short	0x0000


	//----- nvinfo : EIATTR_MAXREG_COUNT
	.align		4
        /*005c*/ 	.byte	0x03, 0x1b
        /*005e*/ 	.short	0x00ff


	//----- nvinfo : EIATTR_MERCURY_ISA_VERSION
	.align		4
        /*0060*/ 	.byte	0x03, 0x5f
        /*0062*/ 	.short	0x0101


	//----- nvinfo : EIATTR_VRC_CTA_INIT_COUNT
	.align		4
        /*0064*/ 	.byte	0x02, 0x4a
	.zero		1
	.zero		1


	//----- nvinfo : EIATTR_EXIT_INSTR_OFFSETS
	.align		4
        /*0068*/ 	.byte	0x04, 0x1c
        /*006a*/ 	.short	(.L_187 - .L_186)


	//   ....[0]....
.L_186:
        /*006c*/ 	.word	0x00000060


	//   ....[1]....
        /*0070*/ 	.word	0x00000bb0


	//----- nvinfo : EIATTR_CRS_STACK_SIZE
	.align		4
.L_187:
        /*0074*/ 	.byte	0x04, 0x1e
        /*0076*/ 	.short	(.L_189 - .L_188)
.L_188:
        /*0078*/ 	.word	0x00000000


	//----- nvinfo : EIATTR_CBANK_PARAM_SIZE
	.align		4
.L_189:
        /*007c*/ 	.byte	0x03, 0x19
        /*007e*/ 	.short	0x0028


	//----- nvinfo : EIATTR_PARAM_CBANK
	.align		4
        /*0080*/ 	.byte	0x04, 0x0a
        /*0082*/ 	.short	(.L_191 - .L_190)
	.align		4
.L_190:
        /*0084*/ 	.word	index@(.nv.constant0._Z20rungeKutta4FirstStepP7double2S0_S0_dd)
        /*0088*/ 	.short	0x0380
        /*008a*/ 	.short	0x0028


	//----- nvinfo : EIATTR_SW_WAR
	.align		4
.L_191:
        /*008c*/ 	.byte	0x04, 0x36
        /*008e*/ 	.short	(.L_193 - .L_192)
.L_192:
        /*0090*/ 	.word	0x00000008
.L_193:


//--------------------- .nv.info._Z21rungeKutta2SecondStepP7double2S0_dd --------------------------
	.section	.nv.info._Z21rungeKutta2SecondStepP7double2S0_dd,"",@"SHT_CUDA_INFO"
	.sectionflags	@""
	.align	4


	//----- nvinfo : EIATTR_CUDA_API_VERSION
	.align		4
        /*0000*/ 	.byte	0x04, 0x37
        /*0002*/ 	.short	(.L_195 - .L_194)
.L_194:
        /*0004*/ 	.word	0x00000082


	//----- nvinfo : EIATTR_KPARAM_INFO
	.align		4
.L_195:
        /*0008*/ 	.byte	0x04, 0x17
        /*000a*/ 	.short	(.L_197 - .L_196)
.L_196:
        /*000c*/ 	.word	0x00000000
        /*0010*/ 	.short	0x0003
        /*0012*/ 	.short	0x0018
        /*0014*/ 	.byte	0x00, 0xf0, 0x21, 0x00


	//----- nvinfo : EIATTR_KPARAM_INFO
	.align		4
.L_197:
        /*0018*/ 	.byte	0x04, 0x17
        /*001a*/ 	.short	(.L_199 - .L_198)
.L_198:
        /*001c*/ 	.word	0x00000000
        /*0020*/ 	.short	0x0002
        /*0022*/ 	.short	0x0010
        /*0024*/ 	.byte	0x00, 0xf0, 0x21, 0x00


	//----- nvinfo : EIATTR_KPARAM_INFO
	.align		4
.L_199:
        /*0028*/ 	.byte	0x04, 0x17
        /*002a*/ 	.short	(.L_201 - .L_200)
.L_200:
        /*002c*/ 	.word	0x00000000
        /*0030*/ 	.short	0x0001
        /*0032*/ 	.short	0x0008
        /*0034*/ 	.byte	0x00, 0xf5, 0x21, 0x00


	//----- nvinfo : EIATTR_KPARAM_INFO
	.align		4
.L_201:
        /*0038*/ 	.byte	0x04, 0x17
        /*003a*/ 	.short	(.L_203 - .L_202)
.L_202:
        /*003c*/ 	.word	0x00000000
        /*0040*/ 	.short	0x0000
        /*0042*/ 	.short	0x0000
        /*0044*/ 	.byte	0x00, 0xf5, 0x21, 0x00


	//----- nvinfo : EIATTR_SPARSE_MMA_MASK
	.align		4
.L_203:
        /*0048*/ 	.byte	0x03, 0x50
        /*004a*/ 	.short	0x0000


	//----- nvinfo : EIATTR_MAXREG_COUNT
	.align		4
        /*004c*/ 	.byte	0x03, 0x1b
        /*004e*/ 	.short	0x00ff


	//----- nvinfo : EIATTR_MERCURY_ISA_VERSION
	.align		4
        /*0050*/ 	.byte	0x03, 0x5f
        /*0052*/ 	.short	0x0101


	//----- nvinfo : EIATTR_VRC_CTA_INIT_COUNT
	.align		4
        /*0054*/ 	.byte	0x02, 0x4a
	.zero		1
	.zero		1


	//----- nvinfo : EIATTR_EXIT_INSTR_OFFSETS
	.align		4
        /*0058*/ 	.byte	0x04, 0x1c
        /*005a*/ 	.short	(.L_205 - .L_204)


	//   ....[0]....
.L_204:
        /*005c*/ 	.word	0x00000060


	//   ....[1]....
        /*0060*/ 	.word	0x00000970


	//----- nvinfo : EIATTR_CRS_STACK_SIZE
	.align		4
.L_205:
        /*0064*/ 	.byte	0x04, 0x1e
        /*0066*/ 	.short	(.L_207 - .L_206)
.L_206:
        /*0068*/ 	.word	0x00000000


	//----- nvinfo : EIATTR_CBANK_PARAM_SIZE
	.align		4
.L_207:
        /*006c*/ 	.byte	0x03, 0x19
        /*006e*/ 	.short	0x0020


	//----- nvinfo : EIATTR_PARAM_CBANK
	.align		4
        /*0070*/ 	.byte	0x04, 0x0a
        /*0072*/ 	.short	(.L_209 - .L_208)
	.align		4
.L_208:
        /*0074*/ 	.word	index@(.nv.constant0._Z21rungeKutta2SecondStepP7double2S0_dd)
        /*0078*/ 	.short	0x0380
        /*007a*/ 	.short	0x0020


	//----- nvinfo : EIATTR_SW_WAR
	.align		4
.L_209:
        /*007c*/ 	.byte	0x04, 0x36
        /*007e*/ 	.short	(.L_211 - .L_210)
.L_210:
        /*0080*/ 	.word	0x00000008
.L_211:


//--------------------- .nv.info._Z20rungeKutta2FirstStepP7double2S0_dd --------------------------
	.section	.nv.info._Z20rungeKutta2FirstStepP7double2S0_dd,"",@"SHT_CUDA_INFO"
	.sectionflags	@""
	.align	4


	//----- nvinfo : EIATTR_CUDA_API_VERSION
	.align		4
        /*0000*/ 	.byte	0x04, 0x37
        /*0002*/ 	.short	(.L_213 - .L_212)
.L_212:
        /*0004*/ 	.word	0x00000082


	//----- nvinfo : EIATTR_KPARAM_INFO
	.align		4
.L_213:
        /*0008*/ 	.byte	0x04, 0x17
        /*000a*/ 	.short	(.L_215 - .L_214)
.L_214:
        /*000c*/ 	.word	0x00000000
        /*0010*/ 	.short	0x0003
        /*0012*/ 	.short	0x0018
        /*0014*/ 	.byte	0x00, 0xf0, 0x21, 0x00


	//----- nvinfo : EIATTR_KPARAM_INFO
	.align		4
.L_215:
        /*0018*/ 	.byte	0x04, 0x17
        /*001a*/ 	.short	(.L_217 - .L_216)
.L_216:
        /*001c*/ 	.word	0x00000000
        /*0020*/ 	.short	0x0002
        /*0022*/ 	.short	0x0010
        /*0024*/ 	.byte	0x00, 0xf0, 0x21, 0x00


	//----- nvinfo : EIATTR_KPARAM_INFO
	.align		4
.L_217:
        /*0028*/ 	.byte	0x04, 0x17
        /*002a*/ 	.short	(.L_219 - .L_218)
.L_218:
        /*002c*/ 	.word	0x00000000
        /*0030*/ 	.short	0x0001
        /*0032*/ 	.short	0x0008
        /*0034*/ 	.byte	0x00, 0xf5, 0x21, 0x00


	//----- nvinfo : EIATTR_KPARAM_INFO
	.align		4
.L_219:
        /*0038*/ 	.byte	0x04, 0x17
        /*003a*/ 	.short	(.L_221 - .L_220)
.L_220:
        /*003c*/ 	.word	0x00000000
        /*0040*/ 	.short	0x0000
        /*0042*/ 	.short	0x0000
        /*0044*/ 	.byte	0x00, 0xf5, 0x21, 0x00


	//----- nvinfo : EIATTR_SPARSE_MMA_MASK
	.align		4
.L_221:
        /*0048*/ 	.byte	0x03, 0x50
        /*004a*/ 	.short	0x0000


	//----- nvinfo : EIATTR_MAXREG_COUNT
	.align		4
        /*004c*/ 	.byte	0x03, 0x1b
        /*004e*/ 	.short	0x00ff


	//----- nvinfo : EIATTR_MERCURY_ISA_VERSION
	.align		4
        /*0050*/ 	.byte	0x03, 0x5f
        /*0052*/ 	.short	0x0101


	//----- nvinfo : EIATTR_VRC_CTA_INIT_COUNT
	.align		4
        /*0054*/ 	.byte	0x02, 0x4a
	.zero		1
	.zero		1


	//----- nvinfo : EIATTR_EXIT_INSTR_OFFSETS
	.align		4
        /*0058*/ 	.byte	0x04, 0x1c
        /*005a*/ 	.short	(.L_223 - .L_222)


	//   ....[0]....
.L_222:
        /*005c*/ 	.word	0x00000060


	//   ....[1]....
        /*0060*/ 	.word	0x00000940


	//----- nvinfo : EIATTR_CRS_STACK_SIZE
	.align		4
.L_223:
        /*0064*/ 	.byte	0x04, 0x1e
        /*0066*/ 	.short	(.L_225 - .L_224)
.L_224:
        /*0068*/ 	.word	0x00000000


	//----- nvinfo : EIATTR_CBANK_PARAM_SIZE
	.align		4
.L_225:
        /*006c*/ 	.byte	0x03, 0x19
        /*006e*/ 	.short	0x0020


	//----- nvinfo : EIATTR_PARAM_CBANK
	.align		4
        /*0070*/ 	.byte	0x04, 0x0a
        /*0072*/ 	.short	(.L_227 - .L_226)
	.align		4
.L_226:
        /*0074*/ 	.word	index@(.nv.constant0._Z20rungeKutta2FirstStepP7double2S0_dd)
        /*0078*/ 	.short	0x0380
        /*007a*/ 	.short	0x0020


	//----- nvinfo : EIATTR_SW_WAR
	.align		4
.L_227:
        /*007c*/ 	.byte	0x04, 0x36
        /*007e*/ 	.short	(.L_229 - .L_228)
.L_228:
        /*0080*/ 	.word	0x00000008
.L_229:


//--------------------- .nv.info._Z14boundabsKernelP7double2 --------------------------
	.section	.nv.info._Z14boundabsKernelP7double2,"",@"SHT_CUDA_INFO"
	.sectionflags	@""
	.align	4


	//----- nvinfo : EIATTR_CUDA_API_VERSION
	.align		4
        /*0000*/ 	.byte	0x04, 0x37
        /*0002*/ 	.short	(.L_231 - .L_230)
.L_230:
        /*0004*/ 	.word	0x00000082


	//----- nvinfo : EIATTR_KPARAM_INFO
	.align		4
.L_231:
        /*0008*/ 	.byte	0x04, 0x17
        /*000a*/ 	.short	(.L_233 - .L_232)
.L_232:
        /*000c*/ 	.word	0x00000000
        /*0010*/ 	.short	0x0000
        /*0012*/ 	.short	0x0000
        /*0014*/ 	.byte	0x00, 0xf5, 0x21, 0x00


	//----- nvinfo : EIATTR_SPARSE_MMA_MASK
	.align		4
.L_233:
        /*0018*/ 	.byte	0x03, 0x50
        /*001a*/ 	.short	0x0000


	//----- nvinfo : EIATTR_MAXREG_COUNT
	.align		4
        /*001c*/ 	.byte	0x03, 0x1b
        /*001e*/ 	.short	0x00ff


	//----- nvinfo : EIATTR_MERCURY_ISA_VERSION
	.align		4
        /*0020*/ 	.byte	0x03, 0x5f
        /*0022*/ 	.short	0x0101


	//----- nvinfo : EIATTR_VRC_CTA_INIT_COUNT
	.align		4
        /*0024*/ 	.byte	0x02, 0x4a
	.zero		1
	.zero		1


	//----- nvinfo : EIATTR_EXIT_INSTR_OFFSETS
	.align		4
        /*0028*/ 	.byte	0x04, 0x1c
        /*002a*/ 	.short	(.L_235 - .L_234)


	//   ....[0]....
.L_234:
        /*002c*/ 	.word	0x000002c0


	//----- nvinfo : EIATTR_CRS_STACK_SIZE
	.align		4
.L_235:
        /*0030*/ 	.byte	0x04, 0x1e
        /*0032*/ 	.short	(.L_237 - .L_236)
.L_236:
        /*0034*/ 	.word	0x00000000


	//----- nvinfo : EIATTR_CBANK_PARAM_SIZE
	.align		4
.L_237:
        /*0038*/ 	.byte	0x03, 0x19
        /*003a*/ 	.short	0x0008


	//----- nvinfo : EIATTR_PARAM_CBANK
	.align		4
        /*003c*/ 	.byte	0x04, 0x0a
        /*003e*/ 	.short	(.L_239 - .L_238)
	.align		4
.L_238:
        /*0040*/ 	.word	index@(.nv.constant0._Z14boundabsKernelP7double2)
        /*0044*/ 	.short	0x0380
        /*0046*/ 	.short	0x0008


	//----- nvinfo : EIATTR_SW_WAR
	.align		4
.L_239:
        /*0048*/ 	.byte	0x04, 0x36
        /*004a*/ 	.short	(.L_241 - .L_240)
.L_240:
        /*004c*/ 	.word	0x00000008
.L_241:


//--------------------- .nv.info._Z11boundKernelP7double2 --------------------------
	.section	.nv.info._Z11boundKernelP7double2,"",@"SHT_CUDA_INFO"
	.sectionflags	@""
	.align	4


	//----- nvinfo : EIATTR_CUDA_API_VERSION
	.align		4
        /*0000*/ 	.byte	0x04, 0x37
        /*0002*/ 	.short	(.L_243 - .L_242)
.L_242:
        /*0004*/ 	.word	0x00000082


	//----- nvinfo : EIATTR_KPARAM_INFO
	.align		4
.L_243:
        /*0008*/ 	.byte	0x04, 0x17
        /*000a*/ 	.short	(.L_245 - .L_244)
.L_244:
        /*000c*/ 	.word	0x00000000
        /*0010*/ 	.short	0x0000
        /*0012*/ 	.short	0x0000
        /*0014*/ 	.byte	0x00, 0xf5, 0x21, 0x00


	//----- nvinfo : EIATTR_SPARSE_MMA_MASK
	.align		4
.L_245:
        /*0018*/ 	.byte	0x03, 0x50
        /*001a*/ 	.short	0x0000


	//----- nvinfo : EIATTR_MAXREG_COUNT
	.align		4
        /*001c*/ 	.byte	0x03, 0x1b
        /*001e*/ 	.short	0x00ff


	//----- nvinfo : EIATTR_MERCURY_ISA_VERSION
	.align		4
        /*0020*/ 	.byte	0x03, 0x5f
        /*0022*/ 	.short	0x0101


	//----- nvinfo : EIATTR_VRC_CTA_INIT_COUNT
	.align		4
        /*0024*/ 	.byte	0x02, 0x4a
	.zero		1
	.zero		1


	//----- nvinfo : EIATTR_EXIT_INSTR_OFFSETS
	.align		4
        /*0028*/ 	.byte	0x04, 0x1c
        /*002a*/ 	.short	(.L_247 - .L_246)


	//   ....[0]....
.L_246:
        /*002c*/ 	.word	0x00000070


	//----- nvinfo : EIATTR_CBANK_PARAM_SIZE
	.align		4
.L_247:
        /*0030*/ 	.byte	0x03, 0x19
        /*0032*/ 	.short	0x0008


	//----- nvinfo : EIATTR_PARAM_CBANK
	.align		4
        /*0034*/ 	.byte	0x04, 0x0a
        /*0036*/ 	.short	(.L_249 - .L_248)
	.align		4
.L_248:
        /*0038*/ 	.word	index@(.nv.constant0._Z11boundKernelP7double2)
        /*003c*/ 	.short	0x0380
        /*003e*/ 	.short	0x0008


	//----- nvinfo : EIATTR_SW_WAR
	.align		4
.L_249:
        /*0040*/ 	.byte	0x04, 0x36
        /*0042*/ 	.short	(.L_251 - .L_250)
.L_250:
        /*0044*/ 	.word	0x00000008
.L_251:


//--------------------- .nv.info._Z10pulseGaussP7double2 --------------------------
	.section	.nv.info._Z10pulseGaussP7double2,"",@"SHT_CUDA_INFO"
	.sectionflags	@""
	.align	4


	//----- nvinfo : EIATTR_CUDA_API_VERSION
	.align		4
        /*0000*/ 	.byte	0x04, 0x37
        /*0002*/ 	.short	(.L_253 - .L_252)
.L_252:
        /*0004*/ 	.word	0x00000082


	//----- nvinfo : EIATTR_KPARAM_INFO
	.align		4
.L_253:
        /*0008*/ 	.byte	0x04, 0x17
        /*000a*/ 	.short	(.L_255 - .L_254)
.L_254:
        /*000c*/ 	.word	0x00000000
        /*0010*/ 	.short	0x0000
        /*0012*/ 	.short	0x0000
        /*0014*/ 	.byte	0x00, 0xf5, 0x21, 0x00


	//----- nvinfo : EIATTR_SPARSE_MMA_MASK
	.align		4
.L_255:
        /*0018*/ 	.byte	0x03, 0x50
        /*001a*/ 	.short	0x0000


	//----- nvinfo : EIATTR_MAXREG_COUNT
	.align		4
        /*001c*/ 	.byte	0x03, 0x1b
        /*001e*/ 	.short	0x00ff


	//----- nvinfo : EIATTR_MERCURY_ISA_VERSION
	.align		4
        /*0020*/ 	.byte	0x03, 0x5f
        /*0022*/ 	.short	0x0101


	//----- nvinfo : EIATTR_VRC_CTA_INIT_COUNT
	.align		4
        /*0024*/ 	.byte	0x02, 0x4a
	.zero		1
	.zero		1


	//----- nvinfo : EIATTR_EXIT_INSTR_OFFSETS
	.align		4
        /*0028*/ 	.byte	0x04, 0x1c
        /*002a*/ 	.short	(.L_257 - .L_256)


	//   ....[0]....
.L_256:
        /*002c*/ 	.word	0x00000060


	//   ....[1]....
        /*0030*/ 	.word	0x000004d0


	//----- nvinfo : EIATTR_CRS_STACK_SIZE
	.align		4
.L_257:
        /*0034*/ 	.byte	0x04, 0x1e
        /*0036*/ 	.short	(.L_259 - .L_258)
.L_258:
        /*0038*/ 	.word	0x00000000


	//----- nvinfo : EIATTR_CBANK_PARAM_SIZE
	.align		4
.L_259:
        /*003c*/ 	.byte	0x03, 0x19
        /*003e*/ 	.short	0x0008


	//----- nvinfo : EIATTR_PARAM_CBANK
	.align		4
        /*0040*/ 	.byte	0x04, 0x0a
        /*0042*/ 	.short	(.L_261 - .L_260)
	.align		4
.L_260:
        /*0044*/ 	.word	index@(.nv.constant0._Z10pulseGaussP7double2)
        /*0048*/ 	.short	0x0380
        /*004a*/ 	.short	0x0008


	//----- nvinfo : EIATTR_SW_WAR
	.align		4
.L_261:
        /*004c*/ 	.byte	0x04, 0x36
        /*004e*/ 	.short	(.L_263 - .L_262)
.L_262:
        /*0050*/ 	.word	0x00000008
.L_263:


//--------------------- .nv.info._Z7pulseXXP7double2 --------------------------
	.section	.nv.info._Z7pulseXXP7double2,"",@"SHT_CUDA_INFO"
	.sectionflags	@""
	.align	4


	//----- nvinfo : EIATTR_CUDA_API_VERSION
	.align		4
        /*0000*/ 	.byte	0x04, 0x37
        /*0002*/ 	.short	(.L_265 - .L_264)
.L_264:
        /*0004*/ 	.word	0x00000082


	//----- nvinfo : EIATTR_KPARAM_INFO
	.align		4
.L_265:
        /*0008*/ 	.byte	0x04, 0x17
        /*000a*/ 	.short	(.L_267 - .L_266)
.L_266:
        /*000c*/ 	.word	0x00000000
        /*0010*/ 	.short	0x0000
        /*0012*/ 	.short	0x0000
        /*0014*/ 	.byte	0x00, 0xf5, 0x21, 0x00


	//----- nvinfo : EIATTR_SPARSE_MMA_MASK
	.align		4
.L_267:
        /*0018*/ 	.byte	0x03, 0x50
        /*001a*/ 	.short	0x0000


	//----- nvinfo : EIATTR_MAXREG_COUNT
	.align		4
        /*001c*/ 	.byte	0x03, 0x1b
        /*001e*/ 	.short	0x00ff


	//----- nvinfo : EIATTR_MERCURY_ISA_VERSION
	.align		4
        /*0020*/ 	.byte	0x03, 0x5f
        /*0022*/ 	.short	0x0101


	//----- nvinfo : EIATTR_VRC_CTA_INIT_COUNT
	.align		4
        /*0024*/ 	.byte	0x02, 0x4a
	.zero		1
	.zero		1


	//----- nvinfo : EIATTR_EXIT_INSTR_OFFSETS
	.align		4
        /*0028*/ 	.byte	0x04, 0x1c
        /*002a*/ 	.short	(.L_269 - .L_268)


	//   ....[0]....
.L_268:
        /*002c*/ 	.word	0x000000f0


	//----- nvinfo : EIATTR_CBANK_PARAM_SIZE
	.align		4
.L_269:
        /*0030*/ 	.byte	0x03, 0x19
        /*0032*/ 	.short	0x0008


	//----- nvinfo : EIATTR_PARAM_CBANK
	.align		4
        /*0034*/ 	.byte	0x04, 0x0a
        /*0036*/ 	.short	(.L_271 - .L_270)
	.align		4
.L_270:
        /*0038*/ 	.word	index@(.nv.constant0._Z7pulseXXP7double2)
        /*003c*/ 	.short	0x0380
        /*003e*/ 	.short	0x0008


	//----- nvinfo : EIATTR_SW_WAR
	.align		4
.L_271:
        /*0040*/ 	.byte	0x04, 0x36
        /*0042*/ 	.short	(.L_273 - .L_272)
.L_272:
        /*0044*/ 	.word	0x00000008
.L_273:


//--------------------- .nv.info._Z8pulseSinP7double2 --------------------------
	.section	.nv.info._Z8pulseSinP7double2,"",@"SHT_CUDA_INFO"
	.sectionflags	@""
	.align	4


	//----- nvinfo : EIATTR_CUDA_API_VERSION
	.align		4
        /*0000*/ 	.byte	0x04, 0x37
        /*0002*/ 	.short	(.L_275 - .L_274)
.L_274:
        /*0004*/ 	.word	0x00000082


	//----- nvinfo : EIATTR_KPARAM_INFO
	.align		4
.L_275:
        /*0008*/ 	.byte	0x04, 0x17
        /*000a*/ 	.short	(.L_277 - .L_276)
.L_276:
        /*000c*/ 	.word	0x00000000
        /*0010*/ 	.short	0x0000
        /*0012*/ 	.short	0x0000
        /*0014*/ 	.byte	0x00, 0xf5, 0x21, 0x00


	//----- nvinfo : EIATTR_SPARSE_MMA_MASK
	.align		4
.L_277:
        /*0018*/ 	.byte	0x03, 0x50
        /*001a*/ 	.short	0x0000


	//----- nvinfo : EIATTR_MAXREG_COUNT
	.align		4
        /*001c*/ 	.byte	0x03, 0x1b
        /*001e*/ 	.short	0x00ff


	//----- nvinfo : EIATTR_MERCURY_ISA_VERSION
	.align		4
        /*0020*/ 	.byte	0x03, 0x5f
        /*0022*/ 	.short	0x0101


	//----- nvinfo : EIATTR_VRC_CTA_INIT_COUNT
	.align		4
        /*0024*/ 	.byte	0x02, 0x4a
	.zero		1
	.zero		1


	//----- nvinfo : EIATTR_EXIT_INSTR_OFFSETS
	.align		4
        /*0028*/ 	.byte	0x04, 0x1c
        /*002a*/ 	.short	(.L_279 - .L_278)


	//   ....[0]....
.L_278:
        /*002c*/ 	.word	0x00000440


	//----- nvinfo : EIATTR_CRS_STACK_SIZE
	.align		4
.L_279:
        /*0030*/ 	.byte	0x04, 0x1e
        /*0032*/ 	.short	(.L_281 - .L_280)
.L_280:
        /*0034*/ 	.word	0x00000000


	//----- nvinfo : EIATTR_CBANK_PARAM_SIZE
	.align		4
.L_281:
        /*0038*/ 	.byte	0x03, 0x19
        /*003a*/ 	.short	0x0008


	//----- nvinfo : EIATTR_PARAM_CBANK
	.align		4
        /*003c*/ 	.byte	0x04, 0x0a
        /*003e*/ 	.short	(.L_283 - .L_282)
	.align		4
.L_282:
        /*0040*/ 	.word	index@(.nv.constant0._Z8pulseSinP7double2)
        /*0044*/ 	.short	0x0380
        /*0046*/ 	.short	0x0008


	//----- nvinfo : EIATTR_SW_WAR
	.align		4
.L_283:
        /*0048*/ 	.byte	0x04, 0x36
        /*004a*/ 	.short	(.L_285 - .L_284)
.L_284:
        /*004c*/ 	.word	0x00000008
.L_285:


//--------------------- .nv.info._Z8pulseBinP7double2 --------------------------
	.section	.nv.info._Z8pulseBinP7double2,"",@"SHT_CUDA_INFO"
	.sectionflags	@""
	.align	4


	//----- nvinfo : EIATTR_CUDA_API_VERSION
	.align		4
        /*0000*/ 	.byte	0x04, 0x37
        /*0002*/ 	.short	(.L_287 - .L_286)
.L_286:
        /*0004*/ 	.word	0x00000082


	//----- nvinfo : EIATTR_KPARAM_INFO
	.align		4
.L_287:
        /*0008*/ 	.byte	0x04, 0x17
        /*000a*/ 	.short	(.L_289 - .L_288)
.L_288:
        /*000c*/ 	.word	0x00000000
        /*0010*/ 	.short	0x0000
        /*0012*/ 	.short	0x0000
        /*0014*/ 	.byte	0x00, 0xf5, 0x21, 0x00


	//----- nvinfo : EIATTR_SPARSE_MMA_MASK
	.align		4
.L_289:
        /*0018*/ 	.byte	0x03, 0x50
        /*001a*/ 	.short	0x0000


	//----- nvinfo : EIATTR_MAXREG_COUNT
	.align		4
        /*001c*/ 	.byte	0x03, 0x1b
        /*001e*/ 	.short	0x00ff


	//----- nvinfo : EIATTR_MERCURY_ISA_VERSION
	.align		4
        /*0020*/ 	.byte	0x03, 0x5f
        /*0022*/ 	.short	0x0101


	//----- nvinfo : EIATTR_VRC_CTA_INIT_COUNT
	.align		4
        /*0024*/ 	.byte	0x02, 0x4a
	.zero		1
	.zero		1


	//----- nvinfo : EIATTR_EXIT_INSTR_OFFSETS
	.align		4
        /*0028*/ 	.byte	0x04, 0x1c
        /*002a*/ 	.short	(.L_291 - .L_290)


	//   ....[0]....
.L_290:
        /*002c*/ 	.word	0x00000070


	//   ....[1]....
        /*0030*/ 	.word	0x000000f0


	//----- nvinfo : EIATTR_CBANK_PARAM_SIZE
	.align		4
.L_291:
        /*0034*/ 	.byte	0x03, 0x19
        /*0036*/ 	.short	0x0008


	//----- nvinfo : EIATTR_PARAM_CBANK
	.align		4
        /*0038*/ 	.byte	0x04, 0x0a
        /*003a*/ 	.short	(.L_293 - .L_292)
	.align		4
.L_292:
        /*003c*/ 	.word	index@(.nv.constant0._Z8pulseBinP7double2)
        /*0040*/ 	.short	0x0380
        /*0042*/ 	.short	0x0008


	//----- nvinfo : EIATTR_SW_WAR
	.align		4
.L_293:
        /*0044*/ 	.byte	0x04, 0x36
        /*0046*/ 	.short	(.L_295 - .L_294)
.L_294:
        /*0048*/ 	.word	0x00000008
.L_295:


//--------------------- .nv.callgraph             --------------------------
	.section	.nv.callgraph,"",@"SHT_CUDA_CALLGRAPH"
	.align	4
	.sectionentsize	8
	.align		4
        /*0000*/ 	.word	0x00000000
	.align		4
        /*0004*/ 	.word	0xffffffff
	.align		4
        /*0008*/ 	.word	0x00000000
	.align		4
        /*000c*/ 	.word	0xfffffffe
	.align		4
        /*0010*/ 	.word	0x00000000
	.align		4
        /*0014*/ 	.word	0xfffffffd
	.align		4
        /*0018*/ 	.word	0x00000000
	.align		4
        /*001c*/ 	.word	0xfffffffc


//--------------------- .nv.constant4             --------------------------
	.section	.nv.constant4,"a",@progbits
	.align	8
	.align		8
.nv.constant4:
        /*0000*/ 	.dword	__cudart_i2opi_d
	.align		8
        /*0008*/ 	.dword	__cudart_sin_cos_coeffs


//--------------------- .text._Z14SaveDataKerneliP7double2Pd --------------------------
	.section	.text._Z14SaveDataKerneliP7double2Pd,"ax",@progbits
	.align	128
        .global         _Z14SaveDataKerneliP7double2Pd
        .type           _Z14SaveDataKerneliP7double2Pd,@function
        .size           _Z14SaveDataKerneliP7double2Pd,(.L_x_118 - _Z14SaveDataKerneliP7double2Pd)
        .other          _Z14SaveDataKerneliP7double2Pd,@"STO_CUDA_ENTRY STV_DEFAULT"
_Z14SaveDataKerneliP7double2Pd:
.text._Z14SaveDataKerneliP7double2Pd:
[----:B------:R-:W-:Y:S01]  /*0000*/  LDC R1, c[0x0][0x37c] ;  /* 0x0000df00ff017b82 */ /* 0x000fe20000000800 */
[----:B------:R-:W0:Y:S07]  /*0010*/  S2R R5, SR_TID.X ;  /* 0x0000000000057919 */ /* 0x000e2e0000002100 */
[----:B------:R-:W0:Y:S01]  /*0020*/  S2UR UR6, SR_CTAID.X ;  /* 0x00000000000679c3 */ /* 0x000e220000002500 */
[----:B------:R-:W1:Y:S07]  /*0030*/  LDCU.64 UR4, c[0x0][0x358] ;  /* 0x00006b00ff0477ac */ /* 0x000e6e0008000a00 */
[----:B------:R-:W0:Y:S08]  /*0040*/  LDC R0, c[0x0][0x360] ;  /* 0x0000d800ff007b82 */ /* 0x000e300000000800 */
[----:B------:R-:W2:Y:S01]  /*0050*/  LDC.64 R2, c[0x0][0x388] ;  /* 0x0000e200ff027b82 */ /* 0x000ea20000000a00 */
[----:B0-----:R-:W-:-:S04]  /*0060*/  IMAD R0, R0, UR6, R5 ;  /* 0x0000000600007c24 */ /* 0x001fc8000f8e0205 */
[----:B--2---:R-:W-:-:S05]  /*0070*/  IMAD.WIDE R2, R0, 0x10, R2 ;  /* 0x0000001000027825 */ /* 0x004fca00078e0202 */
[----:B-1----:R-:W2:Y:S01]  /*0080*/  LDG.E.128 R4, desc[UR4][R2.64] ;  /* 0x0000000402047981 */ /* 0x002ea2000c1e1d00 */
[----:B------:R-:W-:Y:S01]  /*0090*/  IMAD.MOV.U32 R10, RZ, RZ, 0x0 ;  /* 0x00000000ff0a7424 */ /* 0x000fe200078e00ff */
[----:B------:R-:W-:Y:S01]  /*00a0*/  MOV R11, 0x3fd80000 ;  /* 0x3fd80000000b7802 */ /* 0x000fe20000000f00 */
[----:B------:R-:W-:Y:S01]  /*00b0*/  BSSY.RECONVERGENT B0, `(.L_x_0) ;  /* 0x0000015000007945 */ /* 0x000fe20003800200 */
[----:B--2---:R-:W-:-:S08]  /*00c0*/  DMUL R6, R6, R6 ;  /* 0x0000000606067228 */ /* 0x004fd00000000000 */
[----:B------:R-:W-:-:S06]  /*00d0*/  DFMA R4, R4, R4, R6 ;  /* 0x000000040404722b */ /* 0x000fcc0000000006 */
[----:B------:R-:W0:Y:S04]  /*00e0*/  MUFU.RSQ64H R7, R5 ;  /* 0x0000000500077308 */ /* 0x000e280000001c00 */
[----:B------:R-:W-:-:S05]  /*00f0*/  VIADD R6, R5, 0xfcb00000 ;  /* 0xfcb0000005067836 */ /* 0x000fca0000000000 */
[----:B------:R-:W-:Y:S01]  /*0100*/  ISETP.GE.U32.AND P0, PT, R6, 0x7ca00000, PT ;  /* 0x7ca000000600780c */ /* 0x000fe20003f06070 */
[----:B0-----:R-:W-:-:S08]  /*0110*/  DMUL R8, R6, R6 ;  /* 0x0000000606087228 */ /* 0x001fd00000000000 */
[----:B------:R-:W-:-:S08]  /*0120*/  DFMA R8, R4, -R8, 1 ;  /* 0x3ff000000408742b */ /* 0x000fd00000000808 */
[----:B------:R-:W-:Y:S02]  /*0130*/  DFMA R10, R8, R10, 0.5 ;  /* 0x3fe00000080a742b */ /* 0x000fe4000000000a */
[----:B------:R-:W-:-:S08]  /*0140*/  DMUL R8, R6, R8 ;  /* 0x0000000806087228 */ /* 0x000fd00000000000 */
[----:B------:R-:W-:-:S08]  /*0150*/  DFMA R8, R10, R8, R6 ;  /* 0x000000080a08722b */ /* 0x000fd00000000006 */
[----:B------:R-:W-:Y:S02]  /*0160*/  DMUL R10, R4, R8 ;  /* 0x00000008040a7228 */ /* 0x000fe40000000000 */
[----:B------:R-:W-:Y:S02]  /*0170*/  VIADD R15, R9, 0xfff00000 ;  /* 0xfff00000090f7836 */ /* 0x000fe40000000000 */
[----:B------:R-:W-:-:S04]  /*0180*/  IMAD.MOV.U32 R14, RZ, RZ, R8 ;  /* 0x000000ffff0e7224 */ /* 0x000fc800078e0008 */
[----:B------:R-:W-:-:S08]  /*0190*/  DFMA R12, R10, -R10, R4 ;  /* 0x8000000a0a0c722b */ /* 0x000fd00000000004 */
[----:B------:R-:W-:Y:S01]  /*01a0*/  DFMA R2, R12, R14, R10 ;  /* 0x0000000e0c02722b */ /* 0x000fe2000000000a */
[----:B------:R-:W-:Y:S10]  /*01b0*/  @!P0 BRA `(.L_x_1) ;  /* 0x0000000000108947 */ /* 0x000ff40003800000 */
[----:B------:R-:W-:-:S07]  /*01c0*/  MOV R2, 0x1e0 ;  /* 0x000001e000027802 */ /* 0x000fce0000000f00 */
[----:B------:R-:W-:Y:S05]  /*01d0*/  CALL.REL.NOINC `($__internal_0_$__cuda_sm20_dsqrt_rn_f64_mediumpath_v1) ;  /* 0x0000000000247944 */ /* 0x000fea0003c00000 */
[----:B------:R-:W-:Y:S01]  /*01e0*/  MOV R2, R6 ;  /* 0x0000000600027202 */ /* 0x000fe20000000f00 */
[----:B------:R-:W-:-:S07]  /*01f0*/  IMAD.MOV.U32 R3, RZ, RZ, R7 ;  /* 0x000000ffff037224 */ /* 0x000fce00078e0007 */
.L_x_1:
[----:B------:R-:W-:Y:S05]  /*0200*/  BSYNC.RECONVERGENT B0 ;  /* 0x0000000000007941 */ /* 0x000fea0003800200 */
.L_x_0:
[----:B------:R-:W0:Y:S08]  /*0210*/  LDC R7, c[0x0][0x380] ;  /* 0x0000e000ff077b82 */ /* 0x000e300000000800 */
[----:B------:R-:W1:Y:S01]  /*0220*/  LDC.64 R4, c[0x0][0x390] ;  /* 0x0000e400ff047b82 */ /* 0x000e620000000a00 */
[----:B0-----:R-:W-:-:S05]  /*0230*/  LEA R7, R7, R0, 0x11 ;  /* 0x0000000007077211 */ /* 0x001fca00078e88ff */
[----:B-1----:R-:W-:-:S05]  /*0240*/  IMAD.WIDE R4, R7, 0x8, R4 ;  /* 0x0000000807047825 */ /* 0x002fca00078e0204 */
[----:B------:R-:W-:Y:S01]  /*0250*/  STG.E.64 desc[UR4][R4.64], R2 ;  /* 0x0000000204007986 */ /* 0x000fe2000c101b04 */
[----:B------:R-:W-:Y:S05]  /*0260*/  EXIT ;  /* 0x000000000000794d */ /* 0x000fea0003800000 */
        .weak           $__internal_0_$__cuda_sm20_dsqrt_rn_f64_mediumpath_v1
        .type           $__internal_0_$__cuda_sm20_dsqrt_rn_f64_mediumpath_v1,@function
        .size           $__internal_0_$__cuda_sm20_dsqrt_rn_f64_mediumpath_v1,(.L_x_118 - $__internal_0_$__cuda_sm20_dsqrt_rn_f64_mediumpath_v1)
$__internal_0_$__cuda_sm20_dsqrt_rn_f64_mediumpath_v1:
[----:B------:R-:W-:Y:S01]  /*0270*/  ISETP.GE.U32.AND P0, PT, R6, -0x3400000, PT ;  /* 0xfcc000000600780c */ /* 0x000fe20003f06070 */
[----:B------:R-:W-:Y:S01]  /*0280*/  BSSY.RECONVERGENT B1, `(.L_x_2) ;  /* 0x0000024000017945 */ /* 0x000fe20003800200 */
[----:B------:R-:W-:-:S11]  /*0290*/  IMAD.MOV.U32 R9, RZ, RZ, R15 ;  /* 0x000000ffff097224 */ /* 0x000fd600078e000f */
[----:B------:R-:W-:Y:S05]  /*02a0*/  @!P0 BRA `(.L_x_3) ;  /* 0x0000000000208947 */ /* 0x000fea0003800000 */
[----:B------:R-:W-:-:S10]  /*02b0*/  DFMA.RM R8, R12, R8, R10 ;  /* 0x000000080c08722b */ /* 0x000fd4000000400a */
[----:B------:R-:W-:-:S04]  /*02c0*/  IADD3 R6, P0, PT, R8, 0x1, RZ ;  /* 0x0000000108067810 */ /* 0x000fc80007f1e0ff */
[----:B------:R-:W-:-:S06]  /*02d0*/  IADD3.X R7, PT, PT, RZ, R9, RZ, P0, !PT ;  /* 0x00000009ff077210 */ /* 0x000fcc00007fe4ff */
[----:B------:R-:W-:-:S08]  /*02e0*/  DFMA.RP R4, -R8, R6, R4 ;  /* 0x000000060804722b */ /* 0x000fd00000008104 */
[----:B------:R-:W-:-:S06]  /*02f0*/  DSETP.GT.AND P0, PT, R4, RZ, PT ;  /* 0x000000ff0400722a */ /* 0x000fcc0003f04000 */
[----:B------:R-:W-:Y:S02]  /*0300*/  FSEL R6, R6, R8, P0 ;  /* 0x0000000806067208 */ /* 0x000fe40000000000 */
[----:B------:R-:W-:Y:S01]  /*0310*/  FSEL R7, R7, R9, P0 ;  /* 0x0000000907077208 */ /* 0x000fe20000000000 */
[----:B------:R-:W-:Y:S06]  /*0320*/  BRA `(.L_x_4) ;  /* 0x0000000000647947 */ /* 0x000fec0003800000 */
.L_x_3:
[----:B------:R-:W-:-:S14]  /*0330*/  DSETP.NE.AND P0, PT, R4, RZ, PT ;  /* 0x000000ff0400722a */ /* 0x000fdc0003f05000 */
[----:B------:R-:W-:Y:S05]  /*0340*/  @!P0 BRA `(.L_x_5) ;  /* 0x0000000000588947 */ /* 0x000fea0003800000 */
[----:B------:R-:W-:-:S13]  /*0350*/  ISETP.GE.AND P0, PT, R5, RZ, PT ;  /* 0x000000ff0500720c */ /* 0x000fda0003f06270 */
[----:B------:R-:W-:Y:S01]  /*0360*/  @!P0 IMAD.MOV.U32 R6, RZ, RZ, 0x0 ;  /* 0x00000000ff068424 */ /* 0x000fe200078e00ff */
[----:B------:R-:W-:Y:S01]  /*0370*/  @!P0 MOV R7, 0xfff80000 ;  /* 0xfff8000000078802 */ /* 0x000fe20000000f00 */
[----:B------:R-:W-:Y:S06]  /*0380*/  @!P0 BRA `(.L_x_4) ;  /* 0x00000000004c8947 */ /* 0x000fec0003800000 */
[----:B------:R-:W-:-:S13]  /*0390*/  ISETP.GT.AND P0, PT, R5, 0x7fefffff, PT ;  /* 0x7fefffff0500780c */ /* 0x000fda0003f04270 */
[----:B------:R-:W-:Y:S05]  /*03a0*/  @P0 BRA `(.L_x_5) ;  /* 0x0000000000400947 */ /* 0x000fea0003800000 */
[----:B------:R-:W-:Y:S01]  /*03b0*/  DMUL R4, R4, 8.11296384146066816958e+31 ;  /* 0x4690000004047828 */ /* 0x000fe20000000000 */
[----:B------:R-:W-:Y:S01]  /*03c0*/  IMAD.MOV.U32 R6, RZ, RZ, RZ ;  /* 0x000000ffff067224 */ /* 0x000fe200078e00ff */
[----:B------:R-:W-:Y:S01]  /*03d0*/  MOV R10, 0x0 ;  /* 0x00000000000a7802 */ /* 0x000fe20000000f00 */
[----:B------:R-:W-:-:S03]  /*03e0*/  IMAD.MOV.U32 R11, RZ, RZ, 0x3fd80000 ;  /* 0x3fd80000ff0b7424 */ /* 0x000fc600078e00ff */
[----:B------:R-:W0:Y:S02]  /*03f0*/  MUFU.RSQ64H R7, R5 ;  /* 0x0000000500077308 */ /* 0x000e240000001c00 */
[----:B0-----:R-:W-:-:S08]  /*0400*/  DMUL R8, R6, R6 ;  /* 0x0000000606087228 */ /* 0x001fd00000000000 */
[----:B------:R-:W-:-:S08]  /*0410*/  DFMA R8, R4, -R8, 1 ;  /* 0x3ff000000408742b */ /* 0x000fd00000000808 */
[----:B------:R-:W-:Y:S02]  /*0420*/  DFMA R10, R8, R10, 0.5 ;  /* 0x3fe00000080a742b */ /* 0x000fe4000000000a */
[----:B------:R-:W-:-:S08]  /*0430*/  DMUL R8, R6, R8 ;  /* 0x0000000806087228 */ /* 0x000fd00000000000 */
[----:B------:R-:W-:-:S08]  /*0440*/  DFMA R8, R10, R8, R6 ;  /* 0x000000080a08722b */ /* 0x000fd00000000006 */
[----:B------:R-:W-:Y:S02]  /*0450*/  DMUL R6, R4, R8 ;  /* 0x0000000804067228 */ /* 0x000fe40000000000 */
[----:B------:R-:W-:-:S06]  /*0460*/  IADD3 R9, PT, PT, R9, -0x100000, RZ ;  /* 0xfff0000009097810 */ /* 0x000fcc0007ffe0ff */
[----:B------:R-:W-:-:S08]  /*0470*/  DFMA R10, R6, -R6, R4 ;  /* 0x80000006060a722b */ /* 0x000fd00000000004 */
[----:B------:R-:W-:-:S10]  /*0480*/  DFMA R6, R8, R10, R6 ;  /* 0x0000000a0806722b */ /* 0x000fd40000000006 */
[----:B------:R-:W-:Y:S01]  /*0490*/  VIADD R7, R7, 0xfcb00000 ;  /* 0xfcb0000007077836 */ /* 0x000fe20000000000 */
[----:B------:R-:W-:Y:S06]  /*04a0*/  BRA `(.L_x_4) ;  /* 0x0000000000047947 */ /* 0x000fec0003800000 */
.L_x_5:
[----:B------:R-:W-:-:S11]  /*04b0*/  DADD R6, R4, R4 ;  /* 0x0000000004067229 */ /* 0x000fd60000000004 */
.L_x_4:
[----:B------:R-:W-:Y:S05]  /*04c0*/  BSYNC.RECONVERGENT B1 ;  /* 0x0000000000017941 */ /* 0x000fea0003800200 */
.L_x_2:
[----:B------:R-:W-:-:S04]  /*04d0*/  MOV R3, 0x0 ;  /* 0x0000000000037802 */ /* 0x000fc80000000f00 */
[----:B------:R-:W-:Y:S05]  /*04e0*/  RET.REL.NODEC R2 `(_Z14SaveDataKerneliP7double2Pd) ;  /* 0xfffffff802c47950 */ /* 0x000fea0003c3ffff */
.L_x_6:
[----:B------:R-:W-:-:S00]  /*04f0*/  BRA `(.L_x_6) ;  /* 0xfffffffc00fc7947 */ /* 0x000fc0000383ffff */
[----:B------:R-:W-:-:S00]  /*0500*/  NOP ;  /* 0x0000000000007918 */ /* 0x000fc00000000000 */
[----:B------:R-:W-:-:S00]  /*0510*/  NOP ;  /* 0x0000000000007918 */ /* 0x000fc00000000000 */
[----:B------:R-:W-:-:S00]  /*0520*/  NOP ;  /* 0x0000000000007918 */ /* 0x000fc00000000000 */
[----:B------:R-:W-:-:S00]  /*0530*/  NOP ;  /* 0x0000000000007918 */ /* 0x000fc00000000000 */
[----:B------:R-:W-:-:S00]  /*0540*/  NOP ;  /* 0x0000000000007918 */ /* 0x000fc00000000000 */
[----:B------:R-:W-:-:S00]  /*0550*/  NOP ;  /* 0x0000000000007918 */ /* 0x000fc00000000000 */
[----:B------:R-:W-:-:S00]  /*0560*/  NOP ;  /* 0x0000000000007918 */ /* 0x000fc00000000000 */
[----:B------:R-:W-:-:S00]  /*0570*/  NOP ;  /* 0x0000000000007918 */ /* 0x000fc00000000000 */
.L_x_118:


//--------------------- .text._Z19rungeKutta4FourStepP7double2S0_S0_dd --------------------------
	.section	.text._Z19rungeKutta4FourStepP7double2S0_S0_dd,"ax",@progbits
	.align	128
        .global         _Z19rungeKutta4FourStepP7double2S0_S0_dd
        .type           _Z19rungeKutta4FourStepP7double2S0_S0_dd,@function
        .size           _Z19rungeKutta4FourStepP7double2S0_S0_dd,(.L_x_119 - _Z19rungeKutta4FourStepP7double2S0_S0_dd)
        .other          _Z19rungeKutta4FourStepP7double2S0_S0_dd,@"STO_CUDA_ENTRY STV_DEFAULT"
_Z19rungeKutta4FourStepP7double2S0_S0_dd:
.text._Z19rungeKutta4FourStepP7double2S0_S0_dd:
[----:B------:R-:W-:Y:S01]  /*0000*/  LDC R1, c[0x0][0x37c] ;  /* 0x0000df00ff017b82 */ /* 0x000fe20000000800 */
[----:B------:R-:W0:Y:S07]  /*0010*/  S2R R3, SR_TID.X ;  /* 0x0000000000037919 */ /* 0x000e2e0000002100 */
[----:B------:R-:W0:Y:S08]  /*0020*/  S2UR UR4, SR_CTAID.X ;  /* 0x00000000000479c3 */ /* 0x000e300000002500 */
[----:B------:R-:W0:Y:S02]  /*0030*/  LDC R0, c[0x0][0x360] ;  /* 0x0000d800ff007b82 */ /* 0x000e240000000800 */
[----:B0-----:R-:W-:-:S05]  /*0040*/  IMAD R0, R0, UR4, R3 ;  /* 0x0000000400007c24 */ /* 0x001fca000f8e0203 */
[----:B------:R-:W-:-:S13]  /*0050*/  ISETP.GT.AND P0, PT, R0, 0x1ffff, PT ;  /* 0x0001ffff0000780c */ /* 0x000fda0003f04270 */
[----:B------:R-:W-:Y:S05]  /*0060*/  @P0 EXIT ;  /* 0x000000000000094d */ /* 0x000fea0003800000 */
[----:B------:R-:W-:Y:S01]  /*0070*/  ISETP.NE.AND P0, PT, R0, 0x1ffff, PT ;  /* 0x0001ffff0000780c */ /* 0x000fe20003f05270 */
[----:B------:R-:W0:-:S12]  /*0080*/  LDCU.64 UR4, c[0x0][0x358] ;  /* 0x00006b00ff0477ac */ /* 0x000e180008000a00 */
[----:B------:R-:W0:Y:S08]  /*0090*/  @!P0 LDC.64 R28, c[0x0][0x388] ;  /* 0x0000e200ff1c8b82 */ /* 0x000e300000000a00 */
[----:B------:R-:W1:Y:S01]  /*00a0*/  @P0 LDC.64 R4, c[0x0][0x388] ;  /* 0x0000e200ff040b82 */ /* 0x000e620000000a00 */
[----:B0-----:R-:W2:Y:S04]  /*00b0*/  @!P0 LDG.E.128 R8, desc[UR4][R28.64+0x1ffff0] ;  /* 0x1ffff0041c088981 */ /* 0x001ea8000c1e1d00 */
[----:B------:R-:W3:Y:S04]  /*00c0*/  @!P0 LDG.E.128 R24, desc[UR4][R28.64+0x1fffe0] ;  /* 0x1fffe0041c188981 */ /* 0x000ee8000c1e1d00 */
[----:B------:R-:W4:Y:S04]  /*00d0*/  @!P0 LDG.E.128 R16, desc[UR4][R28.64+0x1fffd0] ;  /* 0x1fffd0041c108981 */ /* 0x000f28000c1e1d00 */
[----:B------:R-:W5:Y:S01]  /*00e0*/  @!P0 LDG.E.128 R20, desc[UR4][R28.64+0x1fffc0] ;  /* 0x1fffc0041c148981 */ /* 0x000f62000c1e1d00 */
[----:B--2---:R-:W-:-:S08]  /*00f0*/  @!P0 DADD R2, R8, R8 ;  /* 0x0000000008028229 */ /* 0x004fd00000000008 */
[----:B---3--:R-:W-:Y:S01]  /*0100*/  @!P0 DFMA R24, R24, -5, R2 ;  /* 0xc01400001818882b */ /* 0x008fe20000000002 */
[----:B-1----:R-:W-:-:S05]  /*0110*/  @P0 IMAD.WIDE R2, R0, 0x10, R4 ;  /* 0x0000001000020825 */ /* 0x002fca00078e0204 */
[----:B------:R-:W2:Y:S02]  /*0120*/  @P0 LDG.E.128 R4, desc[UR4][R2.64+-0x10] ;  /* 0xfffff00402040981 */ /* 0x000ea4000c1e1d00 */
[----:B----4-:R-:W-:Y:S02]  /*0130*/  @!P0 DFMA R16, R16, 4, R24 ;  /* 0x401000001010882b */ /* 0x010fe40000000018 */
[----:B------:R-:W2:Y:S06]  /*0140*/  @P0 LDG.E.128 R12, desc[UR4][R2.64+0x10] ;  /* 0x00001004020c0981 */ /* 0x000eac000c1e1d00 */
[----:B-----5:R-:W-:-:S02]  /*0150*/  @!P0 DADD R20, R16, -R20 ;  /* 0x0000000010148229 */ /* 0x020fc40000000814 */
[----:B------:R-:W-:Y:S01]  /*0160*/  @!P0 DADD R16, R10, R10 ;  /* 0x000000000a108229 */ /* 0x000fe2000000000a */
[----:B------:R-:W3:Y:S01]  /*0170*/  @P0 LDG.E.128 R8, desc[UR4][R2.64] ;  /* 0x0000000402080981 */ /* 0x000ee2000c1e1d00 */
[----:B------:R-:W0:Y:S01]  /*0180*/  MUFU.RCP64H R25, 0.015258900821208953857 ;  /* 0x3f8f400f00197908 */ /* 0x000e220000001800 */
[----:B------:R-:W-:-:S05]  /*0190*/  IMAD.MOV.U32 R24, RZ, RZ, 0x1 ;  /* 0x00000001ff187424 */ /* 0x000fca00078e00ff */
[----:B------:R-:W-:-:S08]  /*01a0*/  @!P0 DFMA R16, R26, -5, R16 ;  /* 0xc01400001a10882b */ /* 0x000fd00000000010 */
[----:B------:R-:W-:Y:S01]  /*01b0*/  @!P0 DFMA R16, R18, 4, R16 ;  /* 0x401000001210882b */ /* 0x000fe20000000010 */
[----:B------:R-:W-:Y:S01]  /*01c0*/  BSSY.RECONVERGENT B0, `(.L_x_7) ;  /* 0x000001a000007945 */ /* 0x000fe20003800200 */
[----:B--2---:R-:W-:Y:S01]  /*01d0*/  @P0 DADD R12, R4, R12 ;  /* 0x00000000040c0229 */ /* 0x004fe2000000000c */
[----:B------:R-:W-:Y:S02]  /*01e0*/  IMAD.MOV.U32 R4, RZ, RZ, -0x5ff82ffc ;  /* 0xa007d004ff047424 */ /* 0x000fe400078e00ff */
[----:B------:R-:W-:-:S05]  /*01f0*/  IMAD.MOV.U32 R5, RZ, RZ, 0x3f8f400f ;  /* 0x3f8f400fff057424 */ /* 0x000fca00078e00ff */
[----:B---3--:R-:W-:Y:S02]  /*0200*/  @P0 DFMA R20, R8, 2, R12 ;  /* 0x400000000814082b */ /* 0x008fe4000000000c */
[----:B0-----:R-:W-:-:S08]  /*0210*/  DFMA R12, R24, -R4, 1 ;  /* 0x3ff00000180c742b */ /* 0x001fd00000000804 */
[----:B------:R-:W-:-:S08]  /*0220*/  DFMA R12, R12, R12, R12 ;  /* 0x0000000c0c0c722b */ /* 0x000fd0000000000c */
[----:B------:R-:W-:-:S08]  /*0230*/  DFMA R12, R24, R12, R24 ;  /* 0x0000000c180c722b */ /* 0x000fd00000000018 */
[----:B------:R-:W-:-:S08]  /*0240*/  DFMA R24, R12, -R4, 1 ;  /* 0x3ff000000c18742b */ /* 0x000fd00000000804 */
[----:B------:R-:W-:-:S08]  /*0250*/  DFMA R12, R12, R24, R12 ;  /* 0x000000180c0c722b */ /* 0x000fd0000000000c */
[----:B------:R-:W-:-:S08]  /*0260*/  DMUL R2, R12, R20 ;  /* 0x000000140c027228 */ /* 0x000fd00000000000 */
[----:B------:R-:W-:-:S08]  /*0270*/  DFMA R4, R2, -R4, R20 ;  /* 0x800000040204722b */ /* 0x000fd00000000014 */
[----:B------:R-:W-:Y:S01]  /*0280*/  DFMA R2, R12, R4, R2 ;  /* 0x000000040c02722b */ /* 0x000fe20000000002 */
[----:B------:R-:W-:-:S09]  /*0290*/  FSETP.GEU.AND P2, PT, |R21|, 6.5827683646048100446e-37, PT ;  /* 0x036000001500780b */ /* 0x000fd20003f4e200 */
[----:B------:R-:W-:-:S05]  /*02a0*/  FFMA R4, RZ, 1.1191424131393432617, R3 ;  /* 0x3f8f400fff047823 */ /* 0x000fca0000000003 */
[----:B------:R-:W-:Y:S01]  /*02b0*/  FSETP.GT.AND P1, PT, |R4|, 1.469367938527859385e-39, PT ;  /* 0x001000000400780b */ /* 0x000fe20003f24200 */
[----:B------:R-:W-:Y:S02]  /*02c0*/  @P0 DADD R14, R6, R14 ;  /* 0x00000000060e0229 */ /* 0x000fe4000000000e */
[----:B------:R-:W-:-:S06]  /*02d0*/  @!P0 DADD R6, R16, -R22 ;  /* 0x0000000010068229 */ /* 0x000fcc0000000816 */
[----:B------:R-:W-:-:S04]  /*02e0*/  @P0 DFMA R6, R10, 2, R14 ;  /* 0x400000000a06082b */ /* 0x000fc8000000000e */
[----:B------:R-:W-:Y:S07]  /*02f0*/  @P1 BRA P2, `(.L_x_8) ;  /* 0x0000000000181947 */ /* 0x000fee0001000000 */
[----:B------:R-:W-:Y:S01]  /*0300*/  IMAD.MOV.U32 R18, RZ, RZ, -0x5ff82ffc ;  /* 0xa007d004ff127424 */ /* 0x000fe200078e00ff */
[----:B------:R-:W-:Y:S01]  /*0310*/  MOV R12, 0x340 ;  /* 0x00000340000c7802 */ /* 0x000fe20000000f00 */
[----:B------:R-:W-:-:S07]  /*0320*/  IMAD.MOV.U32 R19, RZ, RZ, 0x3f8f400f ;  /* 0x3f8f400fff137424 */ /* 0x000fce00078e00ff */
[----:B------:R-:W-:Y:S05]  /*0330*/  CALL.REL.NOINC `($__internal_1_$__cuda_sm20_div_rn_f64_full) ;  /* 0x0000000800047944 */ /* 0x000fea0003c00000 */
[----:B------:R-:W-:Y:S01]  /*0340*/  IMAD.MOV.U32 R2, RZ, RZ, R28 ;  /* 0x000000ffff027224 */ /* 0x000fe200078e001c */
[----:B------:R-:W-:-:S07]  /*0350*/  MOV R3, R29 ;  /* 0x0000001d00037202 */ /* 0x000fce0000000f00 */
.L_x_8:
[----:B------:R-:W-:Y:S05]  /*0360*/  BSYNC.RECONVERGENT B0 ;  /* 0x0000000000007941 */ /* 0x000fea0003800200 */
.L_x_7:
[----:B------:R-:W0:Y:S01]  /*0370*/  MUFU.RCP64H R5, 0.015258900821208953857 ;  /* 0x3f8f400f00057908 */ /* 0x000e220000001800 */
[----:B------:R-:W-:Y:S01]  /*0380*/  IMAD.MOV.U32 R12, RZ, RZ, -0x5ff82ffc ;  /* 0xa007d004ff0c7424 */ /* 0x000fe200078e00ff */
[----:B------:R-:W-:Y:S01]  /*0390*/  FSETP.GEU.AND P1, PT, |R7|, 6.5827683646048100446e-37, PT ;  /* 0x036000000700780b */ /* 0x000fe20003f2e200 */
[----:B------:R-:W-:Y:S01]  /*03a0*/  IMAD.MOV.U32 R13, RZ, RZ, 0x3f8f400f ;  /* 0x3f8f400fff0d7424 */ /* 0x000fe200078e00ff */
[----:B------:R-:W-:Y:S01]  /*03b0*/  BSSY.RECONVERGENT B0, `(.L_x_9) ;  /* 0x0000015000007945 */ /* 0x000fe20003800200 */
[----:B------:R-:W-:-:S06]  /*03c0*/  IMAD.MOV.U32 R4, RZ, RZ, 0x1 ;  /* 0x00000001ff047424 */ /* 0x000fcc00078e00ff */
[----:B0-----:R-:W-:-:S08]  /*03d0*/  DFMA R14, R4, -R12, 1 ;  /* 0x3ff00000040e742b */ /* 0x001fd0000000080c */
[----:B------:R-:W-:-:S08]  /*03e0*/  DFMA R14, R14, R14, R14 ;  /* 0x0000000e0e0e722b */ /* 0x000fd0000000000e */
[----:B------:R-:W-:-:S08]  /*03f0*/  DFMA R14, R4, R14, R4 ;  /* 0x0000000e040e722b */ /* 0x000fd00000000004 */
[----:B------:R-:W-:-:S08]  /*0400*/  DFMA R4, R14, -R12, 1 ;  /* 0x3ff000000e04742b */ /* 0x000fd0000000080c */
[----:B------:R-:W-:-:S08]  /*0410*/  DFMA R14, R14, R4, R14 ;  /* 0x000000040e0e722b */ /* 0x000fd0000000000e */
[----:B------:R-:W-:-:S08]  /*0420*/  DMUL R4, R14, R6 ;  /* 0x000000060e047228 */ /* 0x000fd00000000000 */
[----:B------:R-:W-:-:S08]  /*0430*/  DFMA R12, R4, -R12, R6 ;  /* 0x8000000c040c722b */ /* 0x000fd00000000006 */
[----:B------:R-:W-:-:S10]  /*0440*/  DFMA R4, R14, R12, R4 ;  /* 0x0000000c0e04722b */ /* 0x000fd40000000004 */
[----:B------:R-:W-:-:S05]  /*0450*/  FFMA R12, RZ, 1.1191424131393432617, R5 ;  /* 0x3f8f400fff0c7823 */ /* 0x000fca0000000005 */
[----:B------:R-:W-:-:S13]  /*0460*/  FSETP.GT.AND P0, PT, |R12|, 1.469367938527859385e-39, PT ;  /* 0x001000000c00780b */ /* 0x000fda0003f04200 */
[----:B------:R-:W-:Y:S05]  /*0470*/  @P0 BRA P1, `(.L_x_10) ;  /* 0x0000000000200947 */ /* 0x000fea0000800000 */
[----:B------:R-:W-:Y:S01]  /*0480*/  IMAD.MOV.U32 R20, RZ, RZ, R6 ;  /* 0x000000ffff147224 */ /* 0x000fe200078e0006 */
[----:B------:R-:W-:Y:S01]  /*0490*/  MOV R18, 0xa007d004 ;  /* 0xa007d00400127802 */ /* 0x000fe20000000f00 */
[----:B------:R-:W-:Y:S01]  /*04a0*/  IMAD.MOV.U32 R21, RZ, RZ, R7 ;  /* 0x000000ffff157224 */ /* 0x000fe200078e0007 */
[----:B------:R-:W-:Y:S01]  /*04b0*/  MOV R12, 0x4e0 ;  /* 0x000004e0000c7802 */ /* 0x000fe20000000f00 */
[----:B------:R-:W-:-:S07]  /*04c0*/  IMAD.MOV.U32 R19, RZ, RZ, 0x3f8f400f ;  /* 0x3f8f400fff137424 */ /* 0x000fce00078e00ff */
[----:B------:R-:W-:Y:S05]  /*04d0*/  CALL.REL.NOINC `($__internal_1_$__cuda_sm20_div_rn_f64_full) ;  /* 0x00000004009c7944 */ /* 0x000fea0003c00000 */
[----:B------:R-:W-:Y:S02]  /*04e0*/  IMAD.MOV.U32 R4, RZ, RZ, R28 ;  /* 0x000000ffff047224 */ /* 0x000fe400078e001c */
[----:B------:R-:W-:-:S07]  /*04f0*/  IMAD.MOV.U32 R5, RZ, RZ, R29 ;  /* 0x000000ffff057224 */ /* 0x000fce00078e001d */
.L_x_10:
[----:B------:R-:W-:Y:S05]  /*0500*/  BSYNC.RECONVERGENT B0 ;  /* 0x0000000000007941 */ /* 0x000fea0003800200 */
.L_x_9:
[----:B------:R-:W0:Y:S01]  /*0510*/  MUFU.RCP64H R7, 0.015258900821208953857 ;  /* 0x3f8f400f00077908 */ /* 0x000e220000001800 */
[----:B------:R-:W-:Y:S01]  /*0520*/  IMAD.MOV.U32 R12, RZ, RZ, -0x5ff82ffc ;  /* 0xa007d004ff0c7424 */ /* 0x000fe200078e00ff */
[----:B------:R-:W-:Y:S01]  /*0530*/  MOV R6, 0x1 ;  /* 0x0000000100067802 */ /* 0x000fe20000000f00 */
[----:B------:R-:W-:Y:S01]  /*0540*/  IMAD.MOV.U32 R13, RZ, RZ, 0x3f8f400f ;  /* 0x3f8f400fff0d7424 */ /* 0x000fe200078e00ff */
[----:B------:R-:W-:Y:S01]  /*0550*/  FSETP.GEU.AND P1, PT, |R3|, 6.5827683646048100446e-37, PT ;  /* 0x036000000300780b */ /* 0x000fe20003f2e200 */
[----:B------:R-:W-:Y:S04]  /*0560*/  BSSY.RECONVERGENT B0, `(.L_x_11) ;  /* 0x0000014000007945 */ /* 0x000fe80003800200 */
        /* <DEDUP_REMOVED lines=13> */
[----:B------:R-:W-:Y:S02]  /*0640*/  IMAD.MOV.U32 R21, RZ, RZ, R3 ;  /* 0x000000ffff157224 */ /* 0x000fe400078e0003 */
[----:B------:R-:W-:Y:S02]  /*0650*/  IMAD.MOV.U32 R18, RZ, RZ, -0x5ff82ffc ;  /* 0xa007d004ff127424 */ /* 0x000fe400078e00ff */
[----:B------:R-:W-:-:S07]  /*0660*/  IMAD.MOV.U32 R19, RZ, RZ, 0x3f8f400f ;  /* 0x3f8f400fff137424 */ /* 0x000fce00078e00ff */
[----:B------:R-:W-:Y:S05]  /*0670*/  CALL.REL.NOINC `($__internal_1_$__cuda_sm20_div_rn_f64_full) ;  /* 0x0000000400347944 */ /* 0x000fea0003c00000 */
[----:B------:R-:W-:Y:S01]  /*0680*/  IMAD.MOV.U32 R6, RZ, RZ, R28 ;  /* 0x000000ffff067224 */ /* 0x000fe200078e001c */
[----:B------:R-:W-:-:S07]  /*0690*/  MOV R7, R29 ;  /* 0x0000001d00077202 */ /* 0x000fce0000000f00 */
.L_x_12:
[----:B------:R-:W-:Y:S05]  /*06a0*/  BSYNC.RECONVERGENT B0 ;  /* 0x0000000000007941 */ /* 0x000fea0003800200 */
.L_x_11:
        /* <DEDUP_REMOVED lines=25> */
.L_x_14:
[----:B------:R-:W-:Y:S05]  /*0840*/  BSYNC.RECONVERGENT B0 ;  /* 0x0000000000007941 */ /* 0x000fea0003800200 */
.L_x_13:
[----:B------:R-:W0:Y:S01]  /*0850*/  MUFU.RCP64H R5, 6 ;  /* 0x4018000000057908 */ /* 0x000e220000001800 */
[----:B------:R-:W-:Y:S01]  /*0860*/  IMAD.MOV.U32 R14, RZ, RZ, 0x0 ;  /* 0x00000000ff0e7424 */ /* 0x000fe200078e00ff */
[----:B------:R-:W-:Y:S01]  /*0870*/  MOV R4, 0x1 ;  /* 0x0000000100047802 */ /* 0x000fe20000000f00 */
[----:B------:R-:W-:Y:S01]  /*0880*/  IMAD.MOV.U32 R15, RZ, RZ, 0x40180000 ;  /* 0x40180000ff0f7424 */ /* 0x000fe200078e00ff */
[----:B------:R-:W1:Y:S05]  /*0890*/  LDC.64 R18, c[0x0][0x3a0] ;  /* 0x0000e800ff127b82 */ /* 0x000e6a0000000a00 */
[----:B0-----:R-:W-:-:S08]  /*08a0*/  DFMA R12, R4, -R14, 1 ;  /* 0x3ff00000040c742b */ /* 0x001fd0000000080e */
[----:B------:R-:W-:-:S08]  /*08b0*/  DFMA R12, R12, R12, R12 ;  /* 0x0000000c0c0c722b */ /* 0x000fd0000000000c */
[----:B------:R-:W-:-:S08]  /*08c0*/  DFMA R12, R4, R12, R4 ;  /* 0x0000000c040c722b */ /* 0x000fd00000000004 */
[----:B------:R-:W-:Y:S02]  /*08d0*/  DFMA R4, R12, -R14, 1 ;  /* 0x3ff000000c04742b */ /* 0x000fe4000000080e */
[----:B------:R-:W-:-:S06]  /*08e0*/  DMUL R14, R10, -0.5 ;  /* 0xbfe000000a0e7828 */ /* 0x000fcc0000000000 */
[----:B------:R-:W-:Y:S02]  /*08f0*/  DFMA R12, R12, R4, R12 ;  /* 0x000000040c0c722b */ /* 0x000fe4000000000c */
[----:B------:R-:W-:Y:S02]  /*0900*/  DMUL R22, R14, R8 ;  /* 0x000000080e167228 */ /* 0x000fe40000000000 */
[----:B------:R-:W-:Y:S02]  /*0910*/  DMUL R4, R8, 0.5 ;  /* 0x3fe0000008047828 */ /* 0x000fe40000000000 */
[----:B------:R-:W-:Y:S02]  /*0920*/  DMUL R20, R14, R10 ;  /* 0x0000000a0e147228 */ /* 0x000fe40000000000 */
[----:B-1----:R-:W-:-:S04]  /*0930*/  DMUL R16, R12, R18 ;  /* 0x000000120c107228 */ /* 0x002fc80000000000 */
[C---:B------:R-:W-:Y:S01]  /*0940*/  DFMA R14, R4.reuse, R10, R22 ;  /* 0x0000000a040e722b */ /* 0x040fe20000000016 */
[----:B------:R-:W0:Y:S01]  /*0950*/  LDC R22, c[0x0][0x3a4] ;  /* 0x0000e900ff167b82 */ /* 0x000e220000000800 */
[----:B------:R-:W-:Y:S02]  /*0960*/  DFMA R20, R4, R8, -R20 ;  /* 0x000000080414722b */ /* 0x000fe40000000814 */
[----:B------:R-:W-:-:S04]  /*0970*/  DFMA R18, R16, -6, R18 ;  /* 0xc01800001012782b */ /* 0x000fc80000000012 */
[C---:B------:R-:W-:Y:S01]  /*0980*/  DMUL R24, R14.reuse, R10 ;  /* 0x0000000a0e187228 */ /* 0x040fe20000000000 */
[----:B------:R-:W1:Y:S01]  /*0990*/  LDC.64 R4, c[0x0][0x390] ;  /* 0x0000e400ff047b82 */ /* 0x000e620000000a00 */
[----:B------:R-:W-:Y:S02]  /*09a0*/  DMUL R14, R14, R8 ;  /* 0x000000080e0e7228 */ /* 0x000fe40000000000 */
[----:B------:R-:W-:-:S04]  /*09b0*/  DFMA R12, R12, R18, R16 ;  /* 0x000000120c0c722b */ /* 0x000fc80000000010 */
[C---:B------:R-:W-:Y:S02]  /*09c0*/  DFMA R24, R20.reuse, R8, -R24 ;  /* 0x000000081418722b */ /* 0x040fe40000000818 */
[----:B------:R-:W-:-:S04]  /*09d0*/  DFMA R14, R20, R10, R14 ;  /* 0x0000000a140e722b */ /* 0x000fc8000000000e */
[----:B------:R-:W-:Y:S02]  /*09e0*/  FFMA R8, RZ, 2.375, R13 ;  /* 0x40180000ff087823 */ /* 0x000fe4000000000d */
[----:B------:R-:W-:Y:S01]  /*09f0*/  DADD R6, -R24, R6 ;  /* 0x0000000018067229 */ /* 0x000fe20000000106 */
[----:B0-----:R-:W-:Y:S01]  /*0a00*/  FSETP.GEU.AND P1, PT, |R22|, 6.5827683646048100446e-37, PT ;  /* 0x036000001600780b */ /* 0x001fe20003f2e200 */
[----:B------:R-:W-:Y:S01]  /*0a10*/  DADD R2, -R14, R2 ;  /* 0x000000000e027229 */ /* 0x000fe20000000102 */
[----:B------:R-:W-:Y:S01]  /*0a20*/  FSETP.GT.AND P0, PT, |R8|, 1.469367938527859385e-39, PT ;  /* 0x001000000800780b */ /* 0x000fe20003f04200 */
[----:B-1----:R-:W-:-:S12]  /*0a30*/  IMAD.WIDE R4, R0, 0x10, R4 ;  /* 0x0000001000047825 */ /* 0x002fd800078e0204 */
[----:B------:R-:W-:Y:S05]  /*0a40*/  @P0 BRA P1, `(.L_x_15) ;  /* 0x0000000000240947 */ /* 0x000fea0000800000 */
[----:B------:R-:W0:Y:S01]  /*0a50*/  LDCU.64 UR6, c[0x0][0x3a0] ;  /* 0x00007400ff0677ac */ /* 0x000e220008000a00 */
[----:B------:R-:W-:Y:S01]  /*0a60*/  IMAD.MOV.U32 R18, RZ, RZ, RZ ;  /* 0x000000ffff127224 */ /* 0x000fe200078e00ff */
[----:B------:R-:W-:Y:S01]  /*0a70*/  MOV R12, 0xac0 ;  /* 0x00000ac0000c7802 */ /* 0x000fe20000000f00 */
[----:B------:R-:W-:Y:S02]  /*0a80*/  IMAD.MOV.U32 R19, RZ, RZ, 0x40180000 ;  /* 0x40180000ff137424 */ /* 0x000fe400078e00ff */
[----:B0-----:R-:W-:Y:S02]  /*0a90*/  IMAD.U32 R20, RZ, RZ, UR6 ;  /* 0x00000006ff147e24 */ /* 0x001fe4000f8e00ff */
[----:B------:R-:W-:-:S07]  /*0aa0*/  IMAD.U32 R21, RZ, RZ, UR7 ;  /* 0x00000007ff157e24 */ /* 0x000fce000f8e00ff */
[----:B------:R-:W-:Y:S05]  /*0ab0*/  CALL.REL.NOINC `($__internal_1_$__cuda_sm20_div_rn_f64_full) ;  /* 0x0000000000247944 */ /* 0x000fea0003c00000 */
[----:B------:R-:W-:Y:S01]  /*0ac0*/  IMAD.MOV.U32 R12, RZ, RZ, R28 ;  /* 0x000000ffff0c7224 */ /* 0x000fe200078e001c */
[----:B------:R-:W-:-:S07]  /*0ad0*/  MOV R13, R29 ;  /* 0x0000001d000d7202 */ /* 0x000fce0000000f00 */
.L_x_15:
[----:B------:R-:W2:Y:S01]  /*0ae0*/  LDG.E.128 R8, desc[UR4][R4.64] ;  /* 0x0000000404087981 */ /* 0x000ea2000c1e1d00 */
[----:B------:R-:W0:Y:S01]  /*0af0*/  LDC.64 R14, c[0x0][0x380] ;  /* 0x0000e000ff0e7b82 */ /* 0x000e220000000a00 */
[-C--:B--2---:R-:W-:Y:S02]  /*0b00*/  DFMA R8, R2, -R12.reuse, R8 ;  /* 0x8000000c0208722b */ /* 0x084fe40000000008 */
[----:B------:R-:W-:Y:S01]  /*0b10*/  DFMA R10, R6, R12, R10 ;  /* 0x0000000c060a722b */ /* 0x000fe2000000000a */
[----:B0-----:R-:W-:-:S06]  /*0b20*/  IMAD.WIDE R2, R0, 0x10, R14 ;  /* 0x0000001000027825 */ /* 0x001fcc00078e020e */
[----:B------:R-:W-:Y:S01]  /*0b30*/  STG.E.128 desc[UR4][R2.64], R8 ;  /* 0x0000000802007986 */ /* 0x000fe2000c101d04 */
[----:B------:R-:W-:Y:S05]  /*0b40*/  EXIT ;  /* 0x000000000000794d */ /* 0x000fea0003800000 */
        .weak           $__internal_1_$__cuda_sm20_div_rn_f64_full
        .type           $__internal_1_$__cuda_sm20_div_rn_f64_full,@function
        .size           $__internal_1_$__cuda_sm20_div_rn_f64_full,(.L_x_119 - $__internal_1_$__cuda_sm20_div_rn_f64_full)
$__internal_1_$__cuda_sm20_div_rn_f64_full:
[C---:B------:R-:W-:Y:S01]  /*0b50*/  FSETP.GEU.AND P0, PT, |R19|.reuse, 1.469367938527859385e-39, PT ;  /* 0x001000001300780b */ /* 0x040fe20003f0e200 */
[----:B------:R-:W-:Y:S01]  /*0b60*/  IMAD.MOV.U32 R22, RZ, RZ, 0x1 ;  /* 0x00000001ff167424 */ /* 0x000fe200078e00ff */
[----:B------:R-:W-:Y:S01]  /*0b70*/  LOP3.LUT R16, R19, 0x800fffff, RZ, 0xc0, !PT ;  /* 0x800fffff13107812 */ /* 0x000fe200078ec0ff */
[----:B------:R-:W-:Y:S01]  /*0b80*/  BSSY.RECONVERGENT B1, `(.L_x_16) ;  /* 0x0000054000017945 */ /* 0x000fe20003800200 */
[C---:B------:R-:W-:Y:S02]  /*0b90*/  FSETP.GEU.AND P2, PT, |R21|.reuse, 1.469367938527859385e-39, PT ;  /* 0x001000001500780b */ /* 0x040fe40003f4e200 */
[----:B------:R-:W-:Y:S01]  /*0ba0*/  LOP3.LUT R17, R16, 0x3ff00000, RZ, 0xfc, !PT ;  /* 0x3ff0000010117812 */ /* 0x000fe200078efcff */
[----:B------:R-:W-:Y:S01]  /*0bb0*/  IMAD.MOV.U32 R16, RZ, RZ, R18 ;  /* 0x000000ffff107224 */ /* 0x000fe200078e0012 */
[----:B------:R-:W-:Y:S02]  /*0bc0*/  LOP3.LUT R13, R21, 0x7ff00000, RZ, 0xc0, !PT ;  /* 0x7ff00000150d7812 */ /* 0x000fe400078ec0ff */
[----:B------:R-:W-:-:S03]  /*0bd0*/  LOP3.LUT R26, R19, 0x7ff00000, RZ, 0xc0, !PT ;  /* 0x7ff00000131a7812 */ /* 0x000fc600078ec0ff */
[----:B------:R-:W-:Y:S01]  /*0be0*/  @!P0 DMUL R16, R18, 8.98846567431157953865e+307 ;  /* 0x7fe0000012108828 */ /* 0x000fe20000000000 */
[----:B------:R-:W-:-:S03]  /*0bf0*/  ISETP.GE.U32.AND P1, PT, R13, R26, PT ;  /* 0x0000001a0d00720c */ /* 0x000fc60003f26070 */
[----:B------:R-:W-:Y:S01]  /*0c00*/  @!P2 LOP3.LUT R14, R19, 0x7ff00000, RZ, 0xc0, !PT ;  /* 0x7ff00000130ea812 */ /* 0x000fe200078ec0ff */
[----:B------:R-:W-:Y:S01]  /*0c10*/  @!P2 IMAD.MOV.U32 R28, RZ, RZ, RZ ;  /* 0x000000ffff1ca224 */ /* 0x000fe200078e00ff */
[----:B------:R-:W0:Y:S02]  /*0c20*/  MUFU.RCP64H R23, R17 ;  /* 0x0000001100177308 */ /* 0x000e240000001800 */
[----:B------:R-:W-:Y:S01]  /*0c30*/  @!P2 ISETP.GE.U32.AND P3, PT, R13, R14, PT ;  /* 0x0000000e0d00a20c */ /* 0x000fe20003f66070 */
[----:B------:R-:W-:Y:S01]  /*0c40*/  IMAD.MOV.U32 R14, RZ, RZ, 0x1ca00000 ;  /* 0x1ca00000ff0e7424 */ /* 0x000fe200078e00ff */
[----:B------:R-:W-:-:S04]  /*0c50*/  @!P0 LOP3.LUT R26, R17, 0x7ff00000, RZ, 0xc0, !PT ;  /* 0x7ff00000111a8812 */ /* 0x000fc800078ec0ff */
[----:B------:R-:W-:-:S04]  /*0c60*/  @!P2 SEL R15, R14, 0x63400000, !P3 ;  /* 0x634000000e0fa807 */ /* 0x000fc80005800000 */
[----:B------:R-:W-:-:S04]  /*0c70*/  @!P2 LOP3.LUT R15, R15, 0x80000000, R21, 0xf8, !PT ;  /* 0x800000000f0fa812 */ /* 0x000fc800078ef815 */
[----:B------:R-:W-:Y:S01]  /*0c80*/  @!P2 LOP3.LUT R29, R15, 0x100000, RZ, 0xfc, !PT ;  /* 0x001000000f1da812 */ /* 0x000fe200078efcff */
[----:B0-----:R-:W-:Y:S01]  /*0c90*/  DFMA R30, R22, -R16, 1 ;  /* 0x3ff00000161e742b */ /* 0x001fe20000000810 */
[----:B------:R-:W-:-:S07]  /*0ca0*/  MOV R15, R13 ;  /* 0x0000000d000f7202 */ /* 0x000fce0000000f00 */
[----:B------:R-:W-:-:S08]  /*0cb0*/  DFMA R30, R30, R30, R30 ;  /* 0x0000001e1e1e722b */ /* 0x000fd0000000001e */
[----:B------:R-:W-:Y:S01]  /*0cc0*/  DFMA R30, R22, R30, R22 ;  /* 0x0000001e161e722b */ /* 0x000fe20000000016 */
[----:B------:R-:W-:Y:S01]  /*0cd0*/  SEL R23, R14, 0x63400000, !P1 ;  /* 0x634000000e177807 */ /* 0x000fe20004800000 */
[----:B------:R-:W-:-:S03]  /*0ce0*/  IMAD.MOV.U32 R22, RZ, RZ, R20 ;  /* 0x000000ffff167224 */ /* 0x000fc600078e0014 */
[----:B------:R-:W-:-:S03]  /*0cf0*/  LOP3.LUT R23, R23, 0x800fffff, R21, 0xf8, !PT ;  /* 0x800fffff17177812 */ /* 0x000fc600078ef815 */
[----:B------:R-:W-:-:S03]  /*0d00*/  DFMA R24, R30, -R16, 1 ;  /* 0x3ff000001e18742b */ /* 0x000fc60000000810 */
[----:B------:R-:W-:-:S05]  /*0d10*/  @!P2 DFMA R22, R22, 2, -R28 ;  /* 0x400000001616a82b */ /* 0x000fca000000081c */
[----:B------:R-:W-:-:S05]  /*0d20*/  DFMA R30, R30, R24, R30 ;  /* 0x000000181e1e722b */ /* 0x000fca000000001e */
[----:B------:R-:W-:-:S03]  /*0d30*/  @!P2 LOP3.LUT R15, R23, 0x7ff00000, RZ, 0xc0, !PT ;  /* 0x7ff00000170fa812 */ /* 0x000fc600078ec0ff */
[----:B------:R-:W-:Y:S02]  /*0d40*/  DMUL R28, R30, R22 ;  /* 0x000000161e1c7228 */ /* 0x000fe40000000000 */
[----:B------:R-:W-:-:S05]  /*0d50*/  VIADD R24, R15, 0xffffffff ;  /* 0xffffffff0f187836 */ /* 0x000fca0000000000 */
[----:B------:R-:W-:Y:S01]  /*0d60*/  ISETP.GT.U32.AND P0, PT, R24, 0x7feffffe, PT ;  /* 0x7feffffe1800780c */ /* 0x000fe20003f04070 */
[----:B------:R-:W-:Y:S01]  /*0d70*/  VIADD R24, R26, 0xffffffff ;  /* 0xffffffff1a187836 */ /* 0x000fe20000000000 */
[----:B------:R-:W-:-:S04]  /*0d80*/  DFMA R32, R28, -R16, R22 ;  /* 0x800000101c20722b */ /* 0x000fc80000000016 */
[----:B------:R-:W-:-:S04]  /*0d90*/  ISETP.GT.U32.OR P0, PT, R24, 0x7feffffe, P0 ;  /* 0x7feffffe1800780c */ /* 0x000fc80000704470 */
[----:B------:R-:W-:-:S09]  /*0da0*/  DFMA R24, R30, R32, R28 ;  /* 0x000000201e18722b */ /* 0x000fd2000000001c */
[----:B------:R-:W-:Y:S05]  /*0db0*/  @P0 BRA `(.L_x_17) ;  /* 0x00000000006c0947 */ /* 0x000fea0003800000 */
[----:B------:R-:W-:-:S04]  /*0dc0*/  LOP3.LUT R20, R19, 0x7ff00000, RZ, 0xc0, !PT ;  /* 0x7ff0000013147812 */ /* 0x000fc800078ec0ff */
[CC--:B------:R-:W-:Y:S02]  /*0dd0*/  VIADDMNMX R15, R13.reuse, -R20.reuse, 0xb9600000, !PT ;  /* 0xb96000000d0f7446 */ /* 0x0c0fe40007800914 */
[----:B------:R-:W-:Y:S01]  /*0de0*/  ISETP.GE.U32.AND P0, PT, R13, R20, PT ;  /* 0x000000140d00720c */ /* 0x000fe20003f06070 */
[----:B------:R-:W-:Y:S01]  /*0df0*/  IMAD.MOV.U32 R20, RZ, RZ, RZ ;  /* 0x000000ffff147224 */ /* 0x000fe200078e00ff */
[----:B------:R-:W-:Y:S02]  /*0e00*/  VIMNMX R15, PT, PT, R15, 0x46a00000, PT ;  /* 0x46a000000f0f7848 */ /* 0x000fe40003fe0100 */
[----:B------:R-:W-:-:S05]  /*0e10*/  SEL R14, R14, 0x63400000, !P0 ;  /* 0x634000000e0e7807 */ /* 0x000fca0004000000 */
[----:B------:R-:W-:-:S04]  /*0e20*/  IMAD.IADD R14, R15, 0x1, -R14 ;  /* 0x000000010f0e7824 */ /* 0x000fc800078e0a0e */
[----:B------:R-:W-:-:S06]  /*0e30*/  VIADD R21, R14, 0x7fe00000 ;  /* 0x7fe000000e157836 */ /* 0x000fcc0000000000 */
[----:B------:R-:W-:-:S10]  /*0e40*/  DMUL R28, R24, R20 ;  /* 0x00000014181c7228 */ /* 0x000fd40000000000 */
[----:B------:R-:W-:-:S13]  /*0e50*/  FSETP.GTU.AND P0, PT, |R29|, 1.469367938527859385e-39, PT ;  /* 0x001000001d00780b */ /* 0x000fda0003f0c200 */
[----:B------:R-:W-:Y:S05]  /*0e60*/  @P0 BRA `(.L_x_18) ;  /* 0x0000000000940947 */ /* 0x000fea0003800000 */
[----:B------:R-:W-:Y:S01]  /*0e70*/  DFMA R16, R24, -R16, R22 ;  /* 0x800000101810722b */ /* 0x000fe20000000016 */
[----:B------:R-:W-:-:S09]  /*0e80*/  MOV R20, RZ ;  /* 0x000000ff00147202 */ /* 0x000fd20000000f00 */
[C---:B------:R-:W-:Y:S02]  /*0e90*/  FSETP.NEU.AND P0, PT, R17.reuse, RZ, PT ;  /* 0x000000ff1100720b */ /* 0x040fe40003f0d000 */
[----:B------:R-:W-:-:S04]  /*0ea0*/  LOP3.LUT R19, R17, 0x80000000, R19, 0x48, !PT ;  /* 0x8000000011137812 */ /* 0x000fc800078e4813 */
[----:B------:R-:W-:-:S07]  /*0eb0*/  LOP3.LUT R21, R19, R21, RZ, 0xfc, !PT ;  /* 0x0000001513157212 */ /* 0x000fce00078efcff */
[----:B------:R-:W-:Y:S05]  /*0ec0*/  @!P0 BRA `(.L_x_18) ;  /* 0x00000000007c8947 */ /* 0x000fea0003800000 */
[----:B------:R-:W-:Y:S01]  /*0ed0*/  IMAD.MOV R17, RZ, RZ, -R14 ;  /* 0x000000ffff117224 */ /* 0x000fe200078e0a0e */
[----:B------:R-:W-:Y:S01]  /*0ee0*/  DMUL.RP R20, R24, R20 ;  /* 0x0000001418147228 */ /* 0x000fe20000008000 */
[----:B------:R-:W-:Y:S01]  /*0ef0*/  IMAD.MOV.U32 R16, RZ, RZ, RZ ;  /* 0x000000ffff107224 */ /* 0x000fe200078e00ff */
[----:B------:R-:W-:-:S05]  /*0f00*/  IADD3 R13, PT, PT, -R14, -0x43300000, RZ ;  /* 0xbcd000000e0d7810 */ /* 0x000fca0007ffe1ff */
[----:B------:R-:W-:-:S03]  /*0f10*/  DFMA R16, R28, -R16, R24 ;  /* 0x800000101c10722b */ /* 0x000fc60000000018 */
[----:B------:R-:W-:-:S07]  /*0f20*/  LOP3.LUT R19, R21, R19, RZ, 0x3c, !PT ;  /* 0x0000001315137212 */ /* 0x000fce00078e3cff */
[----:B------:R-:W-:-:S04]  /*0f30*/  FSETP.NEU.AND P0, PT, |R17|, R13, PT ;  /* 0x0000000d1100720b */ /* 0x000fc80003f0d200 */
[----:B------:R-:W-:Y:S02]  /*0f40*/  FSEL R28, R20, R28, !P0 ;  /* 0x0000001c141c7208 */ /* 0x000fe40004000000 */
[----:B------:R-:W-:Y:S01]  /*0f50*/  FSEL R29, R19, R29, !P0 ;  /* 0x0000001d131d7208 */ /* 0x000fe20004000000 */
[----:B------:R-:W-:Y:S06]  /*0f60*/  BRA `(.L_x_18) ;  /* 0x0000000000547947 */ /* 0x000fec0003800000 */
.L_x_17:
[----:B------:R-:W-:-:S14]  /*0f70*/  DSETP.NAN.AND P0, PT, R20, R20, PT ;  /* 0x000000141400722a */ /* 0x000fdc0003f08000 */
[----:B------:R-:W-:Y:S05]  /*0f80*/  @P0 BRA `(.L_x_19) ;  /* 0x0000000000440947 */ /* 0x000fea0003800000 */
[----:B------:R-:W-:-:S14]  /*0f90*/  DSETP.NAN.AND P0, PT, R18, R18, PT ;  /* 0x000000121200722a */ /* 0x000fdc0003f08000 */
[----:B------:R-:W-:Y:S05]  /*0fa0*/  @P0 BRA `(.L_x_20) ;  /* 0x0000000000300947 */ /* 0x000fea0003800000 */
[----:B------:R-:W-:Y:S01]  /*0fb0*/  ISETP.NE.AND P0, PT, R15, R26, PT ;  /* 0x0000001a0f00720c */ /* 0x000fe20003f05270 */
[----:B------:R-:W-:Y:S02]  /*0fc0*/  IMAD.MOV.U32 R28, RZ, RZ, 0x0 ;  /* 0x00000000ff1c7424 */ /* 0x000fe400078e00ff */
[----:B------:R-:W-:-:S10]  /*0fd0*/  IMAD.MOV.U32 R29, RZ, RZ, -0x80000 ;  /* 0xfff80000ff1d7424 */ /* 0x000fd400078e00ff */
[----:B------:R-:W-:Y:S05]  /*0fe0*/  @!P0 BRA `(.L_x_18) ;  /* 0x0000000000348947 */ /* 0x000fea0003800000 */
[----:B------:R-:W-:Y:S02]  /*0ff0*/  ISETP.NE.AND P0, PT, R15, 0x7ff00000, PT ;  /* 0x7ff000000f00780c */ /* 0x000fe40003f05270 */
[----:B------:R-:W-:Y:S02]  /*1000*/  LOP3.LUT R29, R21, 0x80000000, R19, 0x48, !PT ;  /* 0x80000000151d7812 */ /* 0x000fe400078e4813 */
[----:B------:R-:W-:-:S13]  /*1010*/  ISETP.EQ.OR P0, PT, R26, RZ, !P0 ;  /* 0x000000ff1a00720c */ /* 0x000fda0004702670 */
[----:B------:R-:W-:Y:S01]  /*1020*/  @P0 LOP3.LUT R13, R29, 0x7ff00000, RZ, 0xfc, !PT ;  /* 0x7ff000001d0d0812 */ /* 0x000fe200078efcff */
[----:B------:R-:W-:Y:S01]  /*1030*/  @!P0 IMAD.MOV.U32 R28, RZ, RZ, RZ ;  /* 0x000000ffff1c8224 */ /* 0x000fe200078e00ff */
[----:B------:R-:W-:-:S03]  /*1040*/  @P0 MOV R28, RZ ;  /* 0x000000ff001c0202 */ /* 0x000fc60000000f00 */
[----:B------:R-:W-:Y:S01]  /*1050*/  @P0 IMAD.MOV.U32 R29, RZ, RZ, R13 ;  /* 0x000000ffff1d0224 */ /* 0x000fe200078e000d */
[----:B------:R-:W-:Y:S06]  /*1060*/  BRA `(.L_x_18) ;  /* 0x0000000000147947 */ /* 0x000fec0003800000 */
.L_x_20:
[----:B------:R-:W-:Y:S01]  /*1070*/  LOP3.LUT R29, R19, 0x80000, RZ, 0xfc, !PT ;  /* 0x00080000131d7812 */ /* 0x000fe200078efcff */
[----:B------:R-:W-:Y:S01]  /*1080*/  IMAD.MOV.U32 R28, RZ, RZ, R18 ;  /* 0x000000ffff1c7224 */ /* 0x000fe200078e0012 */
[----:B------:R-:W-:Y:S06]  /*1090*/  BRA `(.L_x_18) ;  /* 0x0000000000087947 */ /* 0x000fec0003800000 */
.L_x_19:
[----:B------:R-:W-:Y:S01]  /*10a0*/  LOP3.LUT R29, R21, 0x80000, RZ, 0xfc, !PT ;  /* 0x00080000151d7812 */ /* 0x000fe200078efcff */
[----:B------:R-:W-:-:S07]  /*10b0*/  IMAD.MOV.U32 R28, RZ, RZ, R20 ;  /* 0x000000ffff1c7224 */ /* 0x000fce00078e0014 */
.L_x_18:
[----:B------:R-:W-:Y:S05]  /*10c0*/  BSYNC.RECONVERGENT B1 ;  /* 0x0000000000017941 */ /* 0x000fea0003800200 */
.L_x_16:
[----:B------:R-:W-:-:S04]  /*10d0*/  IMAD.MOV.U32 R13, RZ, RZ, 0x0 ;  /* 0x00000000ff0d7424 */ /* 0x000fc800078e00ff */
[----:B------:R-:W-:Y:S05]  /*10e0*/  RET.REL.NODEC R12 `(_Z19rungeKutta4FourStepP7double2S0_S0_dd) ;  /* 0xffffffec0cc47950 */ /* 0x000fea0003c3ffff */
.L_x_21:
        /* <DEDUP_REMOVED lines=9> */
.L_x_119:


//--------------------- .text._Z20rungeKutta4ThirdStepP7double2S0_S0_dd --------------------------
	.section	.text._Z20rungeKutta4ThirdStepP7double2S0_S0_dd,"ax",@progbits
	.align	128
        .global         _Z20rungeKutta4ThirdStepP7double2S0_S0_dd
        .type           _Z20rungeKutta4ThirdStepP7double2S0_S0_dd,@function
        .size           _Z20rungeKutta4ThirdStepP7double2S0_S0_dd,(.L_x_120 - _Z20rungeKutta4ThirdStepP7double2S0_S0_dd)
        .other          _Z20rungeKutta4ThirdStepP7double2S0_S0_dd,@"STO_CUDA_ENTRY STV_DEFAULT"
_Z20rungeKutta4ThirdStepP7double2S0_S0_dd:
.text._Z20rungeKutta4ThirdStepP7double2S0_S0_dd:
        /* <DEDUP_REMOVED lines=8> */
[----:B------:R-:W0:Y:S01]  /*0080*/  LDCU.64 UR4, c[0x0][0x358] ;  /* 0x00006b00ff0477ac */ /* 0x000e220008000a00 */
[----:B------:R-:W1:Y:S11]  /*0090*/  LDC.64 R4, c[0x0][0x388] ;  /* 0x0000e200ff047b82 */ /* 0x000e760000000a00 */
[----:B------:R-:W0:Y:S02]  /*00a0*/  @!P0 LDC.64 R28, c[0x0][0x388] ;  /* 0x0000e200ff1c8b82 */ /* 0x000e240000000a00 */
[----:B0-----:R-:W2:Y:S04]  /*00b0*/  @!P0 LDG.E.128 R12, desc[UR4][R28.64+0x1ffff0] ;  /* 0x1ffff0041c0c8981 */ /* 0x001ea8000c1e1d00 */
[----:B------:R-:W3:Y:S04]  /*00c0*/  @!P0 LDG.E.128 R24, desc[UR4][R28.64+0x1fffe0] ;  /* 0x1fffe0041c188981 */ /* 0x000ee8000c1e1d00 */
[----:B------:R-:W4:Y:S04]  /*00d0*/  @!P0 LDG.E.128 R16, desc[UR4][R28.64+0x1fffd0] ;  /* 0x1fffd0041c108981 */ /* 0x000f28000c1e1d00 */
[----:B------:R-:W5:Y:S01]  /*00e0*/  @!P0 LDG.E.128 R20, desc[UR4][R28.64+0x1fffc0] ;  /* 0x1fffc0041c148981 */ /* 0x000f62000c1e1d00 */
[----:B--2---:R-:W-:-:S08]  /*00f0*/  @!P0 DADD R2, R12, R12 ;  /* 0x000000000c028229 */ /* 0x004fd0000000000c */
[----:B---3--:R-:W-:Y:S01]  /*0100*/  @!P0 DFMA R2, R24, -5, R2 ;  /* 0xc01400001802882b */ /* 0x008fe20000000002 */
[----:B-1----:R-:W-:-:S05]  /*0110*/  IMAD.WIDE R24, R0, 0x10, R4 ;  /* 0x0000001000187825 */ /* 0x002fca00078e0204 */
[----:B------:R-:W2:Y:S02]  /*0120*/  @P0 LDG.E.128 R4, desc[UR4][R24.64+-0x10] ;  /* 0xfffff00418040981 */ /* 0x000ea4000c1e1d00 */
[----:B----4-:R-:W-:Y:S02]  /*0130*/  @!P0 DFMA R2, R16, 4, R2 ;  /* 0x401000001002882b */ /* 0x010fe40000000002 */
[----:B------:R-:W2:Y:S01]  /*0140*/  @P0 LDG.E.128 R8, desc[UR4][R24.64+0x10] ;  /* 0x0000100418080981 */ /* 0x000ea2000c1e1d00 */
[----:B------:R-:W-:-:S03]  /*0150*/  @!P0 DADD R16, R14, R14 ;  /* 0x000000000e108229 */ /* 0x000fc6000000000e */
[----:B------:R-:W3:Y:S02]  /*0160*/  @P0 LDG.E.128 R12, desc[UR4][R24.64] ;  /* 0x00000004180c0981 */ /* 0x000ee4000c1e1d00 */
[----:B-----5:R-:W-:Y:S02]  /*0170*/  @!P0 DADD R20, R2, -R20 ;  /* 0x0000000002148229 */ /* 0x020fe40000000814 */
[----:B------:R-:W0:Y:S01]  /*0180*/  MUFU.RCP64H R3, 0.015258900821208953857 ;  /* 0x3f8f400f00037908 */ /* 0x000e220000001800 */
[----:B------:R-:W-:Y:S01]  /*0190*/  IMAD.MOV.U32 R2, RZ, RZ, 0x1 ;  /* 0x00000001ff027424 */ /* 0x000fe200078e00ff */
[----:B------:R-:W-:-:S08]  /*01a0*/  @!P0 DFMA R16, R26, -5, R16 ;  /* 0xc01400001a10882b */ /* 0x000fd00000000010 */
[----:B------:R-:W-:Y:S01]  /*01b0*/  @!P0 DFMA R16, R18, 4, R16 ;  /* 0x401000001210882b */ /* 0x000fe20000000010 */
[----:B------:R-:W-:Y:S07]  /*01c0*/  BSSY.RECONVERGENT B0, `(.L_x_22) ;  /* 0x000001c000007945 */ /* 0x000fee0003800200 */
[----:B------:R-:W-:Y:S02]  /*01d0*/  @!P0 DADD R22, R16, -R22 ;  /* 0x0000000010168229 */ /* 0x000fe40000000816 */
[----:B--2---:R-:W-:Y:S01]  /*01e0*/  @P0 DADD R4, R4, R8 ;  /* 0x0000000004040229 */ /* 0x004fe20000000008 */
[----:B------:R-:W-:-:S02]  /*01f0*/  IMAD.MOV.U32 R8, RZ, RZ, -0x5ff82ffc ;  /* 0xa007d004ff087424 */ /* 0x000fc400078e00ff */
        /* <DEDUP_REMOVED lines=13> */
[----:B------:R-:W-:-:S08]  /*02d0*/  @P0 DADD R6, R6, R10 ;  /* 0x0000000006060229 */ /* 0x000fd0000000000a */
[----:B------:R-:W-:-:S04]  /*02e0*/  @P0 DFMA R22, R14, 2, R6 ;  /* 0x400000000e16082b */ /* 0x000fc80000000006 */
[----:B------:R-:W-:Y:S07]  /*02f0*/  @P1 BRA P2, `(.L_x_23) ;  /* 0x0000000000201947 */ /* 0x000fee0001000000 */
[----:B------:R-:W-:Y:S01]  /*0300*/  IMAD.MOV.U32 R10, RZ, RZ, R20 ;  /* 0x000000ffff0a7224 */ /* 0x000fe200078e0014 */
[----:B------:R-:W-:Y:S01]  /*0310*/  MOV R20, 0xa007d004 ;  /* 0xa007d00400147802 */ /* 0x000fe20000000f00 */
[----:B------:R-:W-:Y:S01]  /*0320*/  IMAD.MOV.U32 R9, RZ, RZ, R21 ;  /* 0x000000ffff097224 */ /* 0x000fe200078e0015 */
[----:B------:R-:W-:Y:S01]  /*0330*/  MOV R8, 0x360 ;  /* 0x0000036000087802 */ /* 0x000fe20000000f00 */
[----:B------:R-:W-:-:S07]  /*0340*/  IMAD.MOV.U32 R21, RZ, RZ, 0x3f8f400f ;  /* 0x3f8f400fff157424 */ /* 0x000fce00078e00ff */
[----:B------:R-:W-:Y:S05]  /*0350*/  CALL.REL.NOINC `($__internal_2_$__cuda_sm20_div_rn_f64_full) ;  /* 0x0000000800147944 */ /* 0x000fea0003c00000 */
[----:B------:R-:W-:Y:S02]  /*0360*/  IMAD.MOV.U32 R2, RZ, RZ, R16 ;  /* 0x000000ffff027224 */ /* 0x000fe400078e0010 */
[----:B------:R-:W-:-:S07]  /*0370*/  IMAD.MOV.U32 R3, RZ, RZ, R17 ;  /* 0x000000ffff037224 */ /* 0x000fce00078e0011 */
.L_x_23:
[----:B------:R-:W-:Y:S05]  /*0380*/  BSYNC.RECONVERGENT B0 ;  /* 0x0000000000007941 */ /* 0x000fea0003800200 */
.L_x_22:
        /* <DEDUP_REMOVED lines=22> */
[----:B------:R-:W-:Y:S05]  /*04f0*/  CALL.REL.NOINC `($__internal_2_$__cuda_sm20_div_rn_f64_full) ;  /* 0x0000000400ac7944 */ /* 0x000fea0003c00000 */
[----:B------:R-:W-:Y:S01]  /*0500*/  IMAD.MOV.U32 R4, RZ, RZ, R16 ;  /* 0x000000ffff047224 */ /* 0x000fe200078e0010 */
[----:B------:R-:W-:-:S07]  /*0510*/  MOV R5, R17 ;  /* 0x0000001100057202 */ /* 0x000fce0000000f00 */
.L_x_25:
[----:B------:R-:W-:Y:S05]  /*0520*/  BSYNC.RECONVERGENT B0 ;  /* 0x0000000000007941 */ /* 0x000fea0003800200 */
.L_x_24:
        /* <DEDUP_REMOVED lines=25> */
.L_x_27:
[----:B------:R-:W-:Y:S05]  /*06c0*/  BSYNC.RECONVERGENT B0 ;  /* 0x0000000000007941 */ /* 0x000fea0003800200 */
.L_x_26:
        /* <DEDUP_REMOVED lines=25> */
.L_x_29:
[----:B------:R-:W-:Y:S05]  /*0860*/  BSYNC.RECONVERGENT B0 ;  /* 0x0000000000007941 */ /* 0x000fea0003800200 */
.L_x_28:
[----:B------:R-:W0:Y:S01]  /*0870*/  MUFU.RCP64H R5, 3 ;  /* 0x4008000000057908 */ /* 0x000e220000001800 */
[----:B------:R-:W-:Y:S01]  /*0880*/  IMAD.MOV.U32 R16, RZ, RZ, 0x0 ;  /* 0x00000000ff107424 */ /* 0x000fe200078e00ff */
[----:B------:R-:W1:Y:S01]  /*0890*/  LDC.64 R20, c[0x0][0x3a0] ;  /* 0x0000e800ff147b82 */ /* 0x000e620000000a00 */
[----:B------:R-:W-:Y:S01]  /*08a0*/  IMAD.MOV.U32 R17, RZ, RZ, 0x40080000 ;  /* 0x40080000ff117424 */ /* 0x000fe200078e00ff */
[----:B------:R-:W-:Y:S01]  /*08b0*/  DMUL R18, R14, -0.5 ;  /* 0xbfe000000e127828 */ /* 0x000fe20000000000 */
[----:B------:R-:W-:Y:S01]  /*08c0*/  IMAD.MOV.U32 R4, RZ, RZ, 0x1 ;  /* 0x00000001ff047424 */ /* 0x000fe200078e00ff */
[----:B------:R-:W-:-:S04]  /*08d0*/  DMUL R10, R12, 0.5 ;  /* 0x3fe000000c0a7828 */ /* 0x000fc80000000000 */
[----:B------:R-:W2:Y:S01]  /*08e0*/  LDC R22, c[0x0][0x3a4] ;  /* 0x0000e900ff167b82 */ /* 0x000ea20000000800 */
[----:B0-----:R-:W-:-:S08]  /*08f0*/  DFMA R8, R4, -R16, 1 ;  /* 0x3ff000000408742b */ /* 0x001fd00000000810 */
[----:B------:R-:W-:-:S08]  /*0900*/  DFMA R8, R8, R8, R8 ;  /* 0x000000080808722b */ /* 0x000fd00000000008 */
[----:B------:R-:W-:Y:S01]  /*0910*/  DFMA R8, R4, R8, R4 ;  /* 0x000000080408722b */ /* 0x000fe20000000004 */
[----:B--2---:R-:W-:Y:S01]  /*0920*/  FSETP.GEU.AND P1, PT, |R22|, 6.5827683646048100446e-37, PT ;  /* 0x036000001600780b */ /* 0x004fe20003f2e200 */
[C---:B------:R-:W-:Y:S02]  /*0930*/  DMUL R4, R18.reuse, R12 ;  /* 0x0000000c12047228 */ /* 0x040fe40000000000 */
[----:B------:R-:W-:-:S04]  /*0940*/  DMUL R18, R18, R14 ;  /* 0x0000000e12127228 */ /* 0x000fc80000000000 */
[----:B------:R-:W-:Y:S02]  /*0950*/  DFMA R16, R8, -R16, 1 ;  /* 0x3ff000000810742b */ /* 0x000fe40000000810 */
[C---:B------:R-:W-:Y:S02]  /*0960*/  DFMA R4, R10.reuse, R14, R4 ;  /* 0x0000000e0a04722b */ /* 0x040fe40000000004 */
[----:B------:R-:W-:-:S04]  /*0970*/  DFMA R18, R10, R12, -R18 ;  /* 0x0000000c0a12722b */ /* 0x000fc80000000812 */
[----:B------:R-:W-:Y:S02]  /*0980*/  DFMA R16, R8, R16, R8 ;  /* 0x000000100810722b */ /* 0x000fe40000000008 */
[C---:B------:R-:W-:Y:S02]  /*0990*/  DMUL R10, R4.reuse, R14 ;  /* 0x0000000e040a7228 */ /* 0x040fe40000000000 */
[----:B------:R-:W-:-:S04]  /*09a0*/  DMUL R4, R4, R12 ;  /* 0x0000000c04047228 */ /* 0x000fc80000000000 */
[----:B-1----:R-:W-:Y:S02]  /*09b0*/  DMUL R8, R16, R20 ;  /* 0x0000001410087228 */ /* 0x002fe40000000000 */
[C---:B------:R-:W-:Y:S02]  /*09c0*/  DFMA R10, R18.reuse, R12, -R10 ;  /* 0x0000000c120a722b */ /* 0x040fe4000000080a */
[----:B------:R-:W-:-:S04]  /*09d0*/  DFMA R4, R18, R14, R4 ;  /* 0x0000000e1204722b */ /* 0x000fc80000000004 */
[----:B------:R-:W-:Y:S02]  /*09e0*/  DFMA R20, R8, -3, R20 ;  /* 0xc00800000814782b */ /* 0x000fe40000000014 */
[----:B------:R-:W-:Y:S02]  /*09f0*/  DADD R6, -R10, R6 ;  /* 0x000000000a067229 */ /* 0x000fe40000000106 */
[----:B------:R-:W-:-:S04]  /*0a00*/  DADD R2, -R4, R2 ;  /* 0x0000000004027229 */ /* 0x000fc80000000102 */
[----:B------:R-:W-:Y:S01]  /*0a10*/  DFMA R16, R16, R20, R8 ;  /* 0x000000141010722b */ /* 0x000fe20000000008 */
[----:B------:R-:W0:Y:S09]  /*0a20*/  LDC.64 R8, c[0x0][0x390] ;  /* 0x0000e400ff087b82 */ /* 0x000e320000000a00 */
[----:B------:R-:W-:-:S05]  /*0a30*/  FFMA R12, RZ, 2.125, R17 ;  /* 0x40080000ff0c7823 */ /* 0x000fca0000000011 */
[----:B------:R-:W-:Y:S01]  /*0a40*/  FSETP.GT.AND P0, PT, |R12|, 1.469367938527859385e-39, PT ;  /* 0x001000000c00780b */ /* 0x000fe20003f04200 */
[----:B0-----:R-:W-:-:S12]  /*0a50*/  IMAD.WIDE R4, R0, 0x10, R8 ;  /* 0x0000001000047825 */ /* 0x001fd800078e0208 */
[----:B------:R-:W-:Y:S05]  /*0a60*/  @P0 BRA P1, `(.L_x_30) ;  /* 0x00000000001c0947 */ /* 0x000fea0000800000 */
[----:B------:R-:W0:Y:S01]  /*0a70*/  LDCU.64 UR6, c[0x0][0x3a0] ;  /* 0x00007400ff0677ac */ /* 0x000e220008000a00 */
[----:B------:R-:W-:Y:S01]  /*0a80*/  IMAD.MOV.U32 R20, RZ, RZ, RZ ;  /* 0x000000ffff147224 */ /* 0x000fe200078e00ff */
[----:B------:R-:W-:Y:S01]  /*0a90*/  MOV R8, 0xae0 ;  /* 0x00000ae000087802 */ /* 0x000fe20000000f00 */
[----:B------:R-:W-:Y:S01]  /*0aa0*/  IMAD.MOV.U32 R21, RZ, RZ, 0x40080000 ;  /* 0x40080000ff157424 */ /* 0x000fe200078e00ff */
[----:B0-----:R-:W-:Y:S01]  /*0ab0*/  MOV R10, UR6 ;  /* 0x00000006000a7c02 */ /* 0x001fe20008000f00 */
[----:B------:R-:W-:-:S07]  /*0ac0*/  IMAD.U32 R9, RZ, RZ, UR7 ;  /* 0x00000007ff097e24 */ /* 0x000fce000f8e00ff */
[----:B------:R-:W-:Y:S05]  /*0ad0*/  CALL.REL.NOINC `($__internal_2_$__cuda_sm20_div_rn_f64_full) ;  /* 0x0000000000347944 */ /* 0x000fea0003c00000 */
.L_x_30:
[----:B------:R-:W2:Y:S01]  /*0ae0*/  LDG.E.128 R8, desc[UR4][R4.64] ;  /* 0x0000000404087981 */ /* 0x000ea2000c1e1d00 */
[----:B------:R-:W0:Y:S08]  /*0af0*/  LDC.64 R12, c[0x0][0x380] ;  /* 0x0000e000ff0c7b82 */ /* 0x000e300000000a00 */
[----:B------:R-:W1:Y:S01]  /*0b00*/  LDC.64 R14, c[0x0][0x3a0] ;  /* 0x0000e800ff0e7b82 */ /* 0x000e620000000a00 */
[----:B0-----:R-:W-:Y:S01]  /*0b10*/  IMAD.WIDE R12, R0, 0x10, R12 ;  /* 0x00000010000c7825 */ /* 0x001fe200078e020c */
[----:B--2---:R-:W-:-:S02]  /*0b20*/  DFMA R8, R2, -R16, R8 ;  /* 0x800000100208722b */ /* 0x004fc40000000008 */
[----:B------:R-:W-:-:S07]  /*0b30*/  DFMA R10, R6, R16, R10 ;  /* 0x00000010060a722b */ /* 0x000fce000000000a */
[----:B------:R-:W-:Y:S04]  /*0b40*/  STG.E.128 desc[UR4][R4.64], R8 ;  /* 0x0000000804007986 */ /* 0x000fe8000c101d04 */
[----:B------:R-:W2:Y:S01]  /*0b50*/  LDG.E.128 R16, desc[UR4][R12.64] ;  /* 0x000000040c107981 */ /* 0x000ea2000c1e1d00 */
[----:B-1----:R-:W-:-:S08]  /*0b60*/  DMUL R14, R14, 0.5 ;  /* 0x3fe000000e0e7828 */ /* 0x002fd00000000000 */
[-C--:B--2---:R-:W-:Y:S02]  /*0b70*/  DFMA R16, R2, -R14.reuse, R16 ;  /* 0x8000000e0210722b */ /* 0x084fe40000000010 */
[----:B------:R-:W-:-:S07]  /*0b80*/  DFMA R18, R6, R14, R18 ;  /* 0x0000000e0612722b */ /* 0x000fce0000000012 */
[----:B------:R-:W-:Y:S01]  /*0b90*/  STG.E.128 desc[UR4][R24.64], R16 ;  /* 0x0000001018007986 */ /* 0x000fe2000c101d04 */
[----:B------:R-:W-:Y:S05]  /*0ba0*/  EXIT ;  /* 0x000000000000794d */ /* 0x000fea0003800000 */
        .weak           $__internal_2_$__cuda_sm20_div_rn_f64_full
        .type           $__internal_2_$__cuda_sm20_div_rn_f64_full,@function
        .size           $__internal_2_$__cuda_sm20_div_rn_f64_full,(.L_x_120 - $__internal_2_$__cuda_sm20_div_rn_f64_full)
$__internal_2_$__cuda_sm20_div_rn_f64_full:
[C---:B------:R-:W-:Y:S01]  /*0bb0*/  FSETP.GEU.AND P0, PT, |R21|.reuse, 1.469367938527859385e-39, PT ;  /* 0x001000001500780b */ /* 0x040fe20003f0e200 */
[----:B------:R-:W-:Y:S01]  /*0bc0*/  IMAD.MOV.U32 R28, RZ, RZ, 0x1 ;  /* 0x00000001ff1c7424 */ /* 0x000fe200078e00ff */
[----:B------:R-:W-:Y:S01]  /*0bd0*/  LOP3.LUT R18, R21, 0x800fffff, RZ, 0xc0, !PT ;  /* 0x800fffff15127812 */ /* 0x000fe200078ec0ff */
[----:B------:R-:W-:Y:S01]  /*0be0*/  IMAD.MOV.U32 R30, RZ, RZ, R10 ;  /* 0x000000ffff1e7224 */ /* 0x000fe200078e000a */
[----:B------:R-:W-:Y:S01]  /*0bf0*/  MOV R31, R9 ;  /* 0x00000009001f7202 */ /* 0x000fe20000000f00 */
[----:B------:R-:W-:Y:S01]  /*0c00*/  BSSY.RECONVERGENT B1, `(.L_x_31) ;  /* 0x0000054000017945 */ /* 0x000fe20003800200 */
[----:B------:R-:W-:Y:S01]  /*0c10*/  LOP3.LUT R19, R18, 0x3ff00000, RZ, 0xfc, !PT ;  /* 0x3ff0000012137812 */ /* 0x000fe200078efcff */
[----:B------:R-:W-:Y:S01]  /*0c20*/  IMAD.MOV.U32 R18, RZ, RZ, R20 ;  /* 0x000000ffff127224 */ /* 0x000fe200078e0014 */
[C---:B------:R-:W-:Y:S02]  /*0c30*/  FSETP.GEU.AND P2, PT, |R31|.reuse, 1.469367938527859385e-39, PT ;  /* 0x001000001f00780b */ /* 0x040fe40003f4e200 */
[----:B------:R-:W-:-:S02]  /*0c40*/  LOP3.LUT R9, R31, 0x7ff00000, RZ, 0xc0, !PT ;  /* 0x7ff000001f097812 */ /* 0x000fc400078ec0ff */
[----:B------:R-:W-:Y:S01]  /*0c50*/  LOP3.LUT R16, R21, 0x7ff00000, RZ, 0xc0, !PT ;  /* 0x7ff0000015107812 */ /* 0x000fe200078ec0ff */
[----:B------:R-:W-:-:S03]  /*0c60*/  @!P0 DMUL R18, R20, 8.98846567431157953865e+307 ;  /* 0x7fe0000014128828 */ /* 0x000fc60000000000 */
[----:B------:R-:W-:-:S03]  /*0c70*/  ISETP.GE.U32.AND P1, PT, R9, R16, PT ;  /* 0x000000100900720c */ /* 0x000fc60003f26070 */
[----:B------:R-:W0:Y:S02]  /*0c80*/  MUFU.RCP64H R29, R19 ;  /* 0x00000013001d7308 */ /* 0x000e240000001800 */
[----:B------:R-:W-:Y:S01]  /*0c90*/  @!P2 LOP3.LUT R10, R21, 0x7ff00000, RZ, 0xc0, !PT ;  /* 0x7ff00000150aa812 */ /* 0x000fe200078ec0ff */
[----:B------:R-:W-:Y:S01]  /*0ca0*/  @!P2 IMAD.MOV.U32 R32, RZ, RZ, RZ ;  /* 0x000000ffff20a224 */ /* 0x000fe200078e00ff */
[----:B------:R-:W-:Y:S02]  /*0cb0*/  @!P0 LOP3.LUT R16, R19, 0x7ff00000, RZ, 0xc0, !PT ;  /* 0x7ff0000013108812 */ /* 0x000fe400078ec0ff */
[----:B------:R-:W-:Y:S01]  /*0cc0*/  @!P2 ISETP.GE.U32.AND P3, PT, R9, R10, PT ;  /* 0x0000000a0900a20c */ /* 0x000fe20003f66070 */
[----:B------:R-:W-:-:S05]  /*0cd0*/  IMAD.MOV.U32 R10, RZ, RZ, 0x1ca00000 ;  /* 0x1ca00000ff0a7424 */ /* 0x000fca00078e00ff */
[C---:B------:R-:W-:Y:S02]  /*0ce0*/  @!P2 SEL R17, R10.reuse, 0x63400000, !P3 ;  /* 0x634000000a11a807 */ /* 0x040fe40005800000 */
[----:B------:R-:W-:Y:S02]  /*0cf0*/  SEL R11, R10, 0x63400000, !P1 ;  /* 0x634000000a0b7807 */ /* 0x000fe40004800000 */
[----:B------:R-:W-:Y:S01]  /*0d00*/  @!P2 LOP3.LUT R17, R17, 0x80000000, R31, 0xf8, !PT ;  /* 0x800000001111a812 */ /* 0x000fe200078ef81f */
[----:B0-----:R-:W-:-:S03]  /*0d10*/  DFMA R26, R28, -R18, 1 ;  /* 0x3ff000001c1a742b */ /* 0x001fc60000000812 */
[----:B------:R-:W-:-:S05]  /*0d20*/  @!P2 LOP3.LUT R33, R17, 0x100000, RZ, 0xfc, !PT ;  /* 0x001000001121a812 */ /* 0x000fca00078efcff */
[----:B------:R-:W-:-:S08]  /*0d30*/  DFMA R26, R26, R26, R26 ;  /* 0x0000001a1a1a722b */ /* 0x000fd0000000001a */
[----:B------:R-:W-:Y:S01]  /*0d40*/  DFMA R28, R28, R26, R28 ;  /* 0x0000001a1c1c722b */ /* 0x000fe2000000001c */
[----:B------:R-:W-:Y:S01]  /*0d50*/  LOP3.LUT R27, R11, 0x800fffff, R31, 0xf8, !PT ;  /* 0x800fffff0b1b7812 */ /* 0x000fe200078ef81f */
[----:B------:R-:W-:Y:S01]  /*0d60*/  IMAD.MOV.U32 R26, RZ, RZ, R30 ;  /* 0x000000ffff1a7224 */ /* 0x000fe200078e001e */
[----:B------:R-:W-:-:S05]  /*0d70*/  MOV R11, R9 ;  /* 0x00000009000b7202 */ /* 0x000fca0000000f00 */
[----:B------:R-:W-:Y:S02]  /*0d80*/  DFMA R34, R28, -R18, 1 ;  /* 0x3ff000001c22742b */ /* 0x000fe40000000812 */
[----:B------:R-:W-:-:S06]  /*0d90*/  @!P2 DFMA R26, R26, 2, -R32 ;  /* 0x400000001a1aa82b */ /* 0x000fcc0000000820 */
[----:B------:R-:W-:-:S04]  /*0da0*/  DFMA R34, R28, R34, R28 ;  /* 0x000000221c22722b */ /* 0x000fc8000000001c */
[----:B------:R-:W-:-:S04]  /*0db0*/  @!P2 LOP3.LUT R11, R27, 0x7ff00000, RZ, 0xc0, !PT ;  /* 0x7ff000001b0ba812 */ /* 0x000fc800078ec0ff */
[----:B------:R-:W-:Y:S01]  /*0dc0*/  DMUL R32, R34, R26 ;  /* 0x0000001a22207228 */ /* 0x000fe20000000000 */
        /* <DEDUP_REMOVED lines=9> */
[----:B------:R-:W-:Y:S02]  /*0e60*/  ISETP.GE.U32.AND P0, PT, R9, R16, PT ;  /* 0x000000100900720c */ /* 0x000fe40003f06070 */
[----:B------:R-:W-:Y:S02]  /*0e70*/  VIMNMX R11, PT, PT, R11, 0x46a00000, PT ;  /* 0x46a000000b0b7848 */ /* 0x000fe40003fe0100 */
[----:B------:R-:W-:Y:S02]  /*0e80*/  SEL R10, R10, 0x63400000, !P0 ;  /* 0x634000000a0a7807 */ /* 0x000fe40004000000 */
[----:B------:R-:W-:-:S03]  /*0e90*/  MOV R16, RZ ;  /* 0x000000ff00107202 */ /* 0x000fc60000000f00 */
[----:B------:R-:W-:-:S04]  /*0ea0*/  IMAD.IADD R10, R11, 0x1, -R10 ;  /* 0x000000010b0a7824 */ /* 0x000fc800078e0a0a */
[----:B------:R-:W-:-:S06]  /*0eb0*/  VIADD R17, R10, 0x7fe00000 ;  /* 0x7fe000000a117836 */ /* 0x000fcc0000000000 */
[----:B------:R-:W-:-:S10]  /*0ec0*/  DMUL R32, R28, R16 ;  /* 0x000000101c207228 */ /* 0x000fd40000000000 */
[----:B------:R-:W-:-:S13]  /*0ed0*/  FSETP.GTU.AND P0, PT, |R33|, 1.469367938527859385e-39, PT ;  /* 0x001000002100780b */ /* 0x000fda0003f0c200 */
[----:B------:R-:W-:Y:S05]  /*0ee0*/  @P0 BRA `(.L_x_33) ;  /* 0x0000000000940947 */ /* 0x000fea0003800000 */
[----:B------:R-:W-:-:S06]  /*0ef0*/  DFMA R18, R28, -R18, R26 ;  /* 0x800000121c12722b */ /* 0x000fcc000000001a */
[----:B------:R-:W-:-:S04]  /*0f00*/  IMAD.MOV.U32 R18, RZ, RZ, RZ ;  /* 0x000000ffff127224 */ /* 0x000fc800078e00ff */
[C---:B------:R-:W-:Y:S02]  /*0f10*/  FSETP.NEU.AND P0, PT, R19.reuse, RZ, PT ;  /* 0x000000ff1300720b */ /* 0x040fe40003f0d000 */
[----:B------:R-:W-:-:S04]  /*0f20*/  LOP3.LUT R20, R19, 0x80000000, R21, 0x48, !PT ;  /* 0x8000000013147812 */ /* 0x000fc800078e4815 */
[----:B------:R-:W-:-:S07]  /*0f30*/  LOP3.LUT R19, R20, R17, RZ, 0xfc, !PT ;  /* 0x0000001114137212 */ /* 0x000fce00078efcff */
[----:B------:R-:W-:Y:S05]  /*0f40*/  @!P0 BRA `(.L_x_33) ;  /* 0x00000000007c8947 */ /* 0x000fea0003800000 */
[----:B------:R-:W-:Y:S01]  /*0f50*/  IMAD.MOV R17, RZ, RZ, -R10 ;  /* 0x000000ffff117224 */ /* 0x000fe200078e0a0a */
[----:B------:R-:W-:Y:S01]  /*0f60*/  IADD3 R9, PT, PT, -R10, -0x43300000, RZ ;  /* 0xbcd000000a097810 */ /* 0x000fe20007ffe1ff */
[----:B------:R-:W-:-:S06]  /*0f70*/  IMAD.MOV.U32 R16, RZ, RZ, RZ ;  /* 0x000000ffff107224 */ /* 0x000fcc00078e00ff */
[----:B------:R-:W-:Y:S02]  /*0f80*/  DFMA R16, R32, -R16, R28 ;  /* 0x800000102010722b */ /* 0x000fe4000000001c */
[----:B------:R-:W-:-:S08]  /*0f90*/  DMUL.RP R28, R28, R18 ;  /* 0x000000121c1c7228 */ /* 0x000fd00000008000 */
[----:B------:R-:W-:Y:S02]  /*0fa0*/  FSETP.NEU.AND P0, PT, |R17|, R9, PT ;  /* 0x000000091100720b */ /* 0x000fe40003f0d200 */
[----:B------:R-:W-:Y:S02]  /*0fb0*/  LOP3.LUT R9, R29, R20, RZ, 0x3c, !PT ;  /* 0x000000141d097212 */ /* 0x000fe400078e3cff */
[----:B------:R-:W-:Y:S02]  /*0fc0*/  FSEL R32, R28, R32, !P0 ;  /* 0x000000201c207208 */ /* 0x000fe40004000000 */
[----:B------:R-:W-:Y:S01]  /*0fd0*/  FSEL R33, R9, R33, !P0 ;  /* 0x0000002109217208 */ /* 0x000fe20004000000 */
[----:B------:R-:W-:Y:S06]  /*0fe0*/  BRA `(.L_x_33) ;  /* 0x0000000000547947 */ /* 0x000fec0003800000 */
.L_x_32:
[----:B------:R-:W-:-:S14]  /*0ff0*/  DSETP.NAN.AND P0, PT, R30, R30, PT ;  /* 0x0000001e1e00722a */ /* 0x000fdc0003f08000 */
[----:B------:R-:W-:Y:S05]  /*1000*/  @P0 BRA `(.L_x_34) ;  /* 0x0000000000440947 */ /* 0x000fea0003800000 */
[----:B------:R-:W-:-:S14]  /*1010*/  DSETP.NAN.AND P0, PT, R20, R20, PT ;  /* 0x000000141400722a */ /* 0x000fdc0003f08000 */
[----:B------:R-:W-:Y:S05]  /*1020*/  @P0 BRA `(.L_x_35) ;  /* 0x0000000000300947 */ /* 0x000fea0003800000 */
[----:B------:R-:W-:Y:S01]  /*1030*/  ISETP.NE.AND P0, PT, R11, R16, PT ;  /* 0x000000100b00720c */ /* 0x000fe20003f05270 */
[----:B------:R-:W-:Y:S01]  /*1040*/  IMAD.MOV.U32 R32, RZ, RZ, 0x0 ;  /* 0x00000000ff207424 */ /* 0x000fe200078e00ff */
[----:B------:R-:W-:-:S11]  /*1050*/  MOV R33, 0xfff80000 ;  /* 0xfff8000000217802 */ /* 0x000fd60000000f00 */
[----:B------:R-:W-:Y:S05]  /*1060*/  @!P0 BRA `(.L_x_33) ;  /* 0x0000000000348947 */ /* 0x000fea0003800000 */
[----:B------:R-:W-:Y:S02]  /*1070*/  ISETP.NE.AND P0, PT, R11, 0x7ff00000, PT ;  /* 0x7ff000000b00780c */ /* 0x000fe40003f05270 */
[----:B------:R-:W-:Y:S02]  /*1080*/  LOP3.LUT R33, R31, 0x80000000, R21, 0x48, !PT ;  /* 0x800000001f217812 */ /* 0x000fe400078e4815 */
[----:B------:R-:W-:-:S13]  /*1090*/  ISETP.EQ.OR P0, PT, R16, RZ, !P0 ;  /* 0x000000ff1000720c */ /* 0x000fda0004702670 */
[----:B------:R-:W-:Y:S01]  /*10a0*/  @P0 LOP3.LUT R9, R33, 0x7ff00000, RZ, 0xfc, !PT ;  /* 0x7ff0000021090812 */ /* 0x000fe200078efcff */
[----:B------:R-:W-:Y:S02]  /*10b0*/  @!P0 IMAD.MOV.U32 R32, RZ, RZ, RZ ;  /* 0x000000ffff208224 */ /* 0x000fe400078e00ff */
[----:B------:R-:W-:Y:S02]  /*10c0*/  @P0 IMAD.MOV.U32 R32, RZ, RZ, RZ ;  /* 0x000000ffff200224 */ /* 0x000fe400078e00ff */
[----:B------:R-:W-:Y:S01]  /*10d0*/  @P0 IMAD.MOV.U32 R33, RZ, RZ, R9 ;  /* 0x000000ffff210224 */ /* 0x000fe200078e0009 */
[----:B------:R-:W-:Y:S06]  /*10e0*/  BRA `(.L_x_33) ;  /* 0x0000000000147947 */ /* 0x000fec0003800000 */
.L_x_35:
[----:B------:R-:W-:Y:S01]  /*10f0*/  LOP3.LUT R33, R21, 0x80000, RZ, 0xfc, !PT ;  /* 0x0008000015217812 */ /* 0x000fe200078efcff */
[----:B------:R-:W-:Y:S01]  /*1100*/  IMAD.MOV.U32 R32, RZ, RZ, R20 ;  /* 0x000000ffff207224 */ /* 0x000fe200078e0014 */
[----:B------:R-:W-:Y:S06]  /*1110*/  BRA `(.L_x_33) ;  /* 0x0000000000087947 */ /* 0x000fec0003800000 */
.L_x_34:
[----:B------:R-:W-:Y:S02]  /*1120*/  LOP3.LUT R33, R31, 0x80000, RZ, 0xfc, !PT ;  /* 0x000800001f217812 */ /* 0x000fe400078efcff */
[----:B------:R-:W-:-:S07]  /*1130*/  MOV R32, R30 ;  /* 0x0000001e00207202 */ /* 0x000fce0000000f00 */
.L_x_33:
[----:B------:R-:W-:Y:S05]  /*1140*/  BSYNC.RECONVERGENT B1 ;  /* 0x0000000000017941 */ /* 0x000fea0003800200 */
.L_x_31:
[----:B------:R-:W-:Y:S02]  /*1150*/  IMAD.MOV.U32 R9, RZ, RZ, 0x0 ;  /* 0x00000000ff097424 */ /* 0x000fe400078e00ff */
[----:B------:R-:W-:Y:S02]  /*1160*/  IMAD.MOV.U32 R16, RZ, RZ, R32 ;  /* 0x000000ffff107224 */ /* 0x000fe400078e0020 */
[----:B------:R-:W-:Y:S01]  /*1170*/  IMAD.MOV.U32 R17, RZ, RZ, R33 ;  /* 0x000000ffff117224 */ /* 0x000fe200078e0021 */
[----:B------:R-:W-:Y:S06]  /*1180*/  RET.REL.NODEC R8 `(_Z20rungeKutta4ThirdStepP7double2S0_S0_dd) ;  /* 0xffffffec089c7950 */ /* 0x000fec0003c3ffff */
.L_x_36:
        /* <DEDUP_REMOVED lines=15> */
.L_x_120:


//--------------------- .text._Z21rungeKutta4SecondStepP7double2S0_S0_dd --------------------------
	.section	.text._Z21rungeKutta4SecondStepP7double2S0_S0_dd,"ax",@progbits
	.align	128
        .global         _Z21rungeKutta4SecondStepP7double2S0_S0_dd
        .type           _Z21rungeKutta4SecondStepP7double2S0_S0_dd,@function
        .size           _Z21rungeKutta4SecondStepP7double2S0_S0_dd,(.L_x_121 - _Z21rungeKutta4SecondStepP7double2S0_S0_dd)
        .other          _Z21rungeKutta4SecondStepP7double2S0_S0_dd,@"STO_CUDA_ENTRY STV_DEFAULT"
_Z21rungeKutta4SecondStepP7double2S0_S0_dd:
.text._Z21rungeKutta4SecondStepP7double2S0_S0_dd:
        /* <DEDUP_REMOVED lines=53> */
[----:B------:R-:W-:Y:S05]  /*0350*/  CALL.REL.NOINC `($__internal_3_$__cuda_sm20_div_rn_f64_full) ;  /* 0x0000000800147944 */ /* 0x000fea0003c00000 */
[----:B------:R-:W-:Y:S02]  /*0360*/  IMAD.MOV.U32 R2, RZ, RZ, R16 ;  /* 0x000000ffff027224 */ /* 0x000fe400078e0010 */
[----:B------:R-:W-:-:S07]  /*0370*/  IMAD.MOV.U32 R3, RZ, RZ, R17 ;  /* 0x000000ffff037224 */ /* 0x000fce00078e0011 */
.L_x_38:
[----:B------:R-:W-:Y:S05]  /*0380*/  BSYNC.RECONVERGENT B0 ;  /* 0x0000000000007941 */ /* 0x000fea0003800200 */
.L_x_37:
        /* <DEDUP_REMOVED lines=22> */
[----:B------:R-:W-:Y:S05]  /*04f0*/  CALL.REL.NOINC `($__internal_3_$__cuda_sm20_div_rn_f64_full) ;  /* 0x0000000400ac7944 */ /* 0x000fea0003c00000 */
[----:B------:R-:W-:Y:S01]  /*0500*/  IMAD.MOV.U32 R4, RZ, RZ, R16 ;  /* 0x000000ffff047224 */ /* 0x000fe200078e0010 */
[----:B------:R-:W-:-:S07]  /*0510*/  MOV R5, R17 ;  /* 0x0000001100057202 */ /* 0x000fce0000000f00 */
.L_x_40:
[----:B------:R-:W-:Y:S05]  /*0520*/  BSYNC.RECONVERGENT B0 ;  /* 0x0000000000007941 */ /* 0x000fea0003800200 */
.L_x_39:
        /* <DEDUP_REMOVED lines=25> */
.L_x_42:
[----:B------:R-:W-:Y:S05]  /*06c0*/  BSYNC.RECONVERGENT B0 ;  /* 0x0000000000007941 */ /* 0x000fea0003800200 */
.L_x_41:
        /* <DEDUP_REMOVED lines=25> */
.L_x_44:
[----:B------:R-:W-:Y:S05]  /*0860*/  BSYNC.RECONVERGENT B0 ;  /* 0x0000000000007941 */ /* 0x000fea0003800200 */
.L_x_43:
        /* <DEDUP_REMOVED lines=38> */
[----:B------:R-:W-:Y:S05]  /*0ad0*/  CALL.REL.NOINC `($__internal_3_$__cuda_sm20_div_rn_f64_full) ;  /* 0x0000000000347944 */ /* 0x000fea0003c00000 */
.L_x_45:
        /* <DEDUP_REMOVED lines=13> */
        .weak           $__internal_3_$__cuda_sm20_div_rn_f64_full
        .type           $__internal_3_$__cuda_sm20_div_rn_f64_full,@function
        .size           $__internal_3_$__cuda_sm20_div_rn_f64_full,(.L_x_121 - $__internal_3_$__cuda_sm20_div_rn_f64_full)
$__internal_3_$__cuda_sm20_div_rn_f64_full:
        /* <DEDUP_REMOVED lines=68> */
.L_x_47:
        /* <DEDUP_REMOVED lines=16> */
.L_x_50:
[----:B------:R-:W-:Y:S01]  /*10f0*/  LOP3.LUT R33, R21, 0x80000, RZ, 0xfc, !PT ;  /* 0x0008000015217812 */ /* 0x000fe200078efcff */
[----:B------:R-:W-:Y:S01]  /*1100*/  IMAD.MOV.U32 R32, RZ, RZ, R20 ;  /* 0x000000ffff207224 */ /* 0x000fe200078e0014 */
[----:B------:R-:W-:Y:S06]  /*1110*/  BRA `(.L_x_48) ;  /* 0x0000000000087947 */ /* 0x000fec0003800000 */
.L_x_49:
[----:B------:R-:W-:Y:S02]  /*1120*/  LOP3.LUT R33, R31, 0x80000, RZ, 0xfc, !PT ;  /* 0x000800001f217812 */ /* 0x000fe400078efcff */
[----:B------:R-:W-:-:S07]  /*1130*/  MOV R32, R30 ;  /* 0x0000001e00207202 */ /* 0x000fce0000000f00 */
.L_x_48:
[----:B------:R-:W-:Y:S05]  /*1140*/  BSYNC.RECONVERGENT B1 ;  /* 0x0000000000017941 */ /* 0x000fea0003800200 */
.L_x_46:
[----:B------:R-:W-:Y:S02]  /*1150*/  IMAD.MOV.U32 R9, RZ, RZ, 0x0 ;  /* 0x00000000ff097424 */ /* 0x000fe400078e00ff */
[----:B------:R-:W-:Y:S02]  /*1160*/  IMAD.MOV.U32 R16, RZ, RZ, R32 ;  /* 0x000000ffff107224 */ /* 0x000fe400078e0020 */
[----:B------:R-:W-:Y:S01]  /*1170*/  IMAD.MOV.U32 R17, RZ, RZ, R33 ;  /* 0x000000ffff117224 */ /* 0x000fe200078e0021 */
[----:B------:R-:W-:Y:S06]  /*1180*/  RET.REL.NODEC R8 `(_Z21rungeKutta4SecondStepP7double2S0_S0_dd) ;  /* 0xffffffec089c7950 */ /* 0x000fec0003c3ffff */
.L_x_51:
        /* <DEDUP_REMOVED lines=15> */
.L_x_121:


//--------------------- .text._Z20rungeKutta4FirstStepP7double2S0_S0_dd --------------------------
	.section	.text._Z20rungeKutta4FirstStepP7double2S0_S0_dd,"ax",@progbits
	.align	128
        .global         _Z20rungeKutta4FirstStepP7double2S0_S0_dd
        .type           _Z20rungeKutta4FirstStepP7double2S0_S0_dd,@function
        .size           _Z20rungeKutta4FirstStepP7double2S0_S0_dd,(.L_x_122 - _Z20rungeKutta4FirstStepP7double2S0_S0_dd)
        .other          _Z20rungeKutta4FirstStepP7double2S0_S0_dd,@"STO_CUDA_ENTRY STV_DEFAULT"
_Z20rungeKutta4FirstStepP7double2S0_S0_dd:
.text._Z20rungeKutta4FirstStepP7double2S0_S0_dd:
        /* <DEDUP_REMOVED lines=48> */
[----:B------:R-:W-:Y:S01]  /*0300*/  IMAD.MOV.U32 R18, RZ, RZ, R20 ;  /* 0x000000ffff127224 */ /* 0x000fe200078e0014 */
[----:B------:R-:W-:Y:S01]  /*0310*/  MOV R23, 0x3f8f400f ;  /* 0x3f8f400f00177802 */ /* 0x000fe20000000f00 */
[----:B------:R-:W-:Y:S01]  /*0320*/  IMAD.MOV.U32 R19, RZ, RZ, R21 ;  /* 0x000000ffff137224 */ /* 0x000fe200078e0015 */
[----:B------:R-:W-:Y:S01]  /*0330*/  MOV R8, 0x360 ;  /* 0x0000036000087802 */ /* 0x000fe20000000f00 */
[----:B------:R-:W-:-:S07]  /*0340*/  IMAD.MOV.U32 R22, RZ, RZ, -0x5ff82ffc ;  /* 0xa007d004ff167424 */ /* 0x000fce00078e00ff */
[----:B------:R-:W-:Y:S05]  /*0350*/  CALL.REL.NOINC `($__internal_4_$__cuda_sm20_div_rn_f64_full) ;  /* 0x0000000800187944 */ /* 0x000fea0003c00000 */
[----:B------:R-:W-:Y:S02]  /*0360*/  IMAD.MOV.U32 R2, RZ, RZ, R30 ;  /* 0x000000ffff027224 */ /* 0x000fe400078e001e */
[----:B------:R-:W-:-:S07]  /*0370*/  IMAD.MOV.U32 R3, RZ, RZ, R31 ;  /* 0x000000ffff037224 */ /* 0x000fce00078e001f */
.L_x_53:
[----:B------:R-:W-:Y:S05]  /*0380*/  BSYNC.RECONVERGENT B0 ;  /* 0x0000000000007941 */ /* 0x000fea0003800200 */
.L_x_52:
        /* <DEDUP_REMOVED lines=17> */
[----:B------:R-:W-:Y:S01]  /*04a0*/  MOV R18, R6 ;  /* 0x0000000600127202 */ /* 0x000fe20000000f00 */
[----:B------:R-:W-:Y:S01]  /*04b0*/  IMAD.MOV.U32 R19, RZ, RZ, R7 ;  /* 0x000000ffff137224 */ /* 0x000fe200078e0007 */
[----:B------:R-:W-:Y:S01]  /*04c0*/  MOV R8, 0x500 ;  /* 0x0000050000087802 */ /* 0x000fe20000000f00 */
[----:B------:R-:W-:Y:S02]  /*04d0*/  IMAD.MOV.U32 R22, RZ, RZ, -0x5ff82ffc ;  /* 0xa007d004ff167424 */ /* 0x000fe400078e00ff */
[----:B------:R-:W-:-:S07]  /*04e0*/  IMAD.MOV.U32 R23, RZ, RZ, 0x3f8f400f ;  /* 0x3f8f400fff177424 */ /* 0x000fce00078e00ff */
[----:B------:R-:W-:Y:S05]  /*04f0*/  CALL.REL.NOINC `($__internal_4_$__cuda_sm20_div_rn_f64_full) ;  /* 0x0000000400b07944 */ /* 0x000fea0003c00000 */
[----:B------:R-:W-:Y:S02]  /*0500*/  IMAD.MOV.U32 R4, RZ, RZ, R30 ;  /* 0x000000ffff047224 */ /* 0x000fe400078e001e */
[----:B------:R-:W-:-:S07]  /*0510*/  IMAD.MOV.U32 R5, RZ, RZ, R31 ;  /* 0x000000ffff057224 */ /* 0x000fce00078e001f */
.L_x_55:
[----:B------:R-:W-:Y:S05]  /*0520*/  BSYNC.RECONVERGENT B0 ;  /* 0x0000000000007941 */ /* 0x000fea0003800200 */
.L_x_54:
[----:B------:R-:W0:Y:S01]  /*0530*/  MUFU.RCP64H R7, 0.015258900821208953857 ;  /* 0x3f8f400f00077908 */ /* 0x000e220000001800 */
[----:B------:R-:W-:Y:S01]  /*0540*/  MOV R8, 0xa007d004 ;  /* 0xa007d00400087802 */ /* 0x000fe20000000f00 */
[----:B------:R-:W-:Y:S01]  /*0550*/  IMAD.MOV.U32 R9, RZ, RZ, 0x3f8f400f ;  /* 0x3f8f400fff097424 */ /* 0x000fe200078e00ff */
[----:B------:R-:W-:Y:S01]  /*0560*/  FSETP.GEU.AND P1, PT, |R3|, 6.5827683646048100446e-37, PT ;  /* 0x036000000300780b */ /* 0x000fe20003f2e200 */
[----:B------:R-:W-:Y:S01]  /*0570*/  IMAD.MOV.U32 R6, RZ, RZ, 0x1 ;  /* 0x00000001ff067424 */ /* 0x000fe200078e00ff */
[----:B------:R-:W-:Y:S05]  /*0580*/  BSSY.RECONVERGENT B0, `(.L_x_56) ;  /* 0x0000014000007945 */ /* 0x000fea0003800200 */
        /* <DEDUP_REMOVED lines=19> */
.L_x_57:
[----:B------:R-:W-:Y:S05]  /*06c0*/  BSYNC.RECONVERGENT B0 ;  /* 0x0000000000007941 */ /* 0x000fea0003800200 */
.L_x_56:
        /* <DEDUP_REMOVED lines=25> */
.L_x_59:
[----:B------:R-:W-:Y:S05]  /*0860*/  BSYNC.RECONVERGENT B0 ;  /* 0x0000000000007941 */ /* 0x000fea0003800200 */
.L_x_58:
[----:B------:R-:W0:Y:S01]  /*0870*/  MUFU.RCP64H R5, 6 ;  /* 0x4018000000057908 */ /* 0x000e220000001800 */
[----:B------:R-:W-:Y:S01]  /*0880*/  MOV R10, 0x0 ;  /* 0x00000000000a7802 */ /* 0x000fe20000000f00 */
[----:B------:R-:W-:Y:S01]  /*0890*/  IMAD.MOV.U32 R11, RZ, RZ, 0x40180000 ;  /* 0x40180000ff0b7424 */ /* 0x000fe200078e00ff */
[----:B------:R-:W1:Y:S01]  /*08a0*/  LDC.64 R16, c[0x0][0x3a0] ;  /* 0x0000e800ff107b82 */ /* 0x000e620000000a00 */
[----:B------:R-:W-:Y:S01]  /*08b0*/  IMAD.MOV.U32 R4, RZ, RZ, 0x1 ;  /* 0x00000001ff047424 */ /* 0x000fe200078e00ff */
[----:B------:R-:W-:Y:S02]  /*08c0*/  DMUL R22, R14, -0.5 ;  /* 0xbfe000000e167828 */ /* 0x000fe40000000000 */
[----:B------:R-:W-:-:S04]  /*08d0*/  DMUL R18, R12, 0.5 ;  /* 0x3fe000000c127828 */ /* 0x000fc80000000000 */
[----:B------:R-:W2:Y:S01]  /*08e0*/  LDC R20, c[0x0][0x3a4] ;  /* 0x0000e900ff147b82 */ /* 0x000ea20000000800 */
[----:B0-----:R-:W-:-:S08]  /*08f0*/  DFMA R8, R4, -R10, 1 ;  /* 0x3ff000000408742b */ /* 0x001fd0000000080a */
[----:B------:R-:W-:-:S08]  /*0900*/  DFMA R8, R8, R8, R8 ;  /* 0x000000080808722b */ /* 0x000fd00000000008 */
[----:B------:R-:W-:Y:S01]  /*0910*/  DFMA R8, R4, R8, R4 ;  /* 0x000000080408722b */ /* 0x000fe20000000004 */
[----:B--2---:R-:W-:-:S07]  /*0920*/  FSETP.GEU.AND P1, PT, |R20|, 6.5827683646048100446e-37, PT ;  /* 0x036000001400780b */ /* 0x004fce0003f2e200 */
[----:B------:R-:W-:-:S08]  /*0930*/  DFMA R10, R8, -R10, 1 ;  /* 0x3ff00000080a742b */ /* 0x000fd0000000080a */
[----:B------:R-:W-:Y:S02]  /*0940*/  DFMA R10, R8, R10, R8 ;  /* 0x0000000a080a722b */ /* 0x000fe40000000008 */
[C---:B------:R-:W-:Y:S02]  /*0950*/  DMUL R8, R22.reuse, R12 ;  /* 0x0000000c16087228 */ /* 0x040fe40000000000 */
[----:B------:R-:W-:-:S04]  /*0960*/  DMUL R22, R22, R14 ;  /* 0x0000000e16167228 */ /* 0x000fc80000000000 */
[----:B-1----:R-:W-:Y:S02]  /*0970*/  DMUL R4, R10, R16 ;  /* 0x000000100a047228 */ /* 0x002fe40000000000 */
[C---:B------:R-:W-:Y:S02]  /*0980*/  DFMA R8, R18.reuse, R14, R8 ;  /* 0x0000000e1208722b */ /* 0x040fe40000000008 */
[----:B------:R-:W-:-:S04]  /*0990*/  DFMA R22, R18, R12, -R22 ;  /* 0x0000000c1216722b */ /* 0x000fc80000000816 */
[----:B------:R-:W-:Y:S02]  /*09a0*/  DFMA R16, R4, -6, R16 ;  /* 0xc01800000410782b */ /* 0x000fe40000000010 */
[C---:B------:R-:W-:Y:S02]  /*09b0*/  DMUL R18, R8.reuse, R14 ;  /* 0x0000000e08127228 */ /* 0x040fe40000000000 */
[----:B------:R-:W-:-:S04]  /*09c0*/  DMUL R8, R8, R12 ;  /* 0x0000000c08087228 */ /* 0x000fc80000000000 */
[----:B------:R-:W-:Y:S02]  /*09d0*/  DFMA R4, R10, R16, R4 ;  /* 0x000000100a04722b */ /* 0x000fe40000000004 */
[C---:B------:R-:W-:Y:S02]  /*09e0*/  DFMA R18, R22.reuse, R12, -R18 ;  /* 0x0000000c1612722b */ /* 0x040fe40000000812 */
[----:B------:R-:W-:-:S06]  /*09f0*/  DFMA R8, R22, R14, R8 ;  /* 0x0000000e1608722b */ /* 0x000fcc0000000008 */
[----:B------:R-:W-:Y:S01]  /*0a00*/  FFMA R10, RZ, 2.375, R5 ;  /* 0x40180000ff0a7823 */ /* 0x000fe20000000005 */
[----:B------:R-:W-:Y:S02]  /*0a10*/  DADD R6, -R18, R6 ;  /* 0x0000000012067229 */ /* 0x000fe40000000106 */
[----:B------:R-:W-:Y:S02]  /*0a20*/  DADD R2, -R8, R2 ;  /* 0x0000000008027229 */ /* 0x000fe40000000102 */
[----:B------:R-:W-:-:S13]  /*0a30*/  FSETP.GT.AND P0, PT, |R10|, 1.469367938527859385e-39, PT ;  /* 0x001000000a00780b */ /* 0x000fda0003f04200 */
[----:B------:R-:W-:Y:S05]  /*0a40*/  @P0 BRA P1, `(.L_x_60) ;  /* 0x0000000000240947 */ /* 0x000fea0000800000 */
[----:B------:R-:W0:Y:S01]  /*0a50*/  LDCU.64 UR6, c[0x0][0x3a0] ;  /* 0x00007400ff0677ac */ /* 0x000e220008000a00 */
[----:B------:R-:W-:Y:S01]  /*0a60*/  IMAD.MOV.U32 R22, RZ, RZ, RZ ;  /* 0x000000ffff167224 */ /* 0x000fe200078e00ff */
[----:B------:R-:W-:Y:S02]  /*0a70*/  MOV R23, 0x40180000 ;  /* 0x4018000000177802 */ /* 0x000fe40000000f00 */
[----:B------:R-:W-:Y:S01]  /*0a80*/  MOV R8, 0xac0 ;  /* 0x00000ac000087802 */ /* 0x000fe20000000f00 */
[----:B0-----:R-:W-:Y:S02]  /*0a90*/  IMAD.U32 R18, RZ, RZ, UR6 ;  /* 0x00000006ff127e24 */ /* 0x001fe4000f8e00ff */
[----:B------:R-:W-:-:S07]  /*0aa0*/  IMAD.U32 R19, RZ, RZ, UR7 ;  /* 0x00000007ff137e24 */ /* 0x000fce000f8e00ff */
[----:B------:R-:W-:Y:S05]  /*0ab0*/  CALL.REL.NOINC `($__internal_4_$__cuda_sm20_div_rn_f64_full) ;  /* 0x0000000000407944 */ /* 0x000fea0003c00000 */
[----:B------:R-:W-:Y:S02]  /*0ac0*/  IMAD.MOV.U32 R4, RZ, RZ, R30 ;  /* 0x000000ffff047224 */ /* 0x000fe400078e001e */
[----:B------:R-:W-:-:S07]  /*0ad0*/  IMAD.MOV.U32 R5, RZ, RZ, R31 ;  /* 0x000000ffff057224 */ /* 0x000fce00078e001f */
.L_x_60:
[----:B------:R-:W0:Y:S01]  /*0ae0*/  LDC.64 R8, c[0x0][0x390] ;  /* 0x0000e400ff087b82 */ /* 0x000e220000000a00 */
[-C--:B------:R-:W-:Y:S02]  /*0af0*/  DFMA R12, R2, -R4.reuse, R12 ;  /* 0x80000004020c722b */ /* 0x080fe4000000000c */
[----:B------:R-:W-:-:S05]  /*0b00*/  DFMA R14, R6, R4, R14 ;  /* 0x00000004060e722b */ /* 0x000fca000000000e */
[----:B------:R-:W1:Y:S01]  /*0b10*/  LDC.64 R10, c[0x0][0x388] ;  /* 0x0000e200ff0a7b82 */ /* 0x000e620000000a00 */
[----:B0-----:R-:W-:-:S07]  /*0b20*/  IMAD.WIDE R4, R0, 0x10, R8 ;  /* 0x0000001000047825 */ /* 0x001fce00078e0208 */
[----:B------:R-:W0:Y:S01]  /*0b30*/  LDC.64 R8, c[0x0][0x3a0] ;  /* 0x0000e800ff087b82 */ /* 0x000e220000000a00 */
[----:B------:R-:W-:Y:S04]  /*0b40*/  STG.E.128 desc[UR4][R4.64], R12 ;  /* 0x0000000c04007986 */ /* 0x000fe8000c101d04 */
[----:B------:R-:W2:Y:S01]  /*0b50*/  LDG.E.128 R24, desc[UR4][R24.64] ;  /* 0x0000000418187981 */ /* 0x000ea2000c1e1d00 */
[----:B0-----:R-:W-:-:S08]  /*0b60*/  DMUL R8, R8, 0.5 ;  /* 0x3fe0000008087828 */ /* 0x001fd00000000000 */
[-C--:B--2---:R-:W-:Y:S02]  /*0b70*/  DFMA R16, R2, -R8.reuse, R24 ;  /* 0x800000080210722b */ /* 0x084fe40000000018 */
[----:B------:R-:W-:Y:S01]  /*0b80*/  DFMA R18, R6, R8, R26 ;  /* 0x000000080612722b */ /* 0x000fe2000000001a */
[----:B-1----:R-:W-:-:S06]  /*0b90*/  IMAD.WIDE R2, R0, 0x10, R10 ;  /* 0x0000001000027825 */ /* 0x002fcc00078e020a */
[----:B------:R-:W-:Y:S01]  /*0ba0*/  STG.E.128 desc[UR4][R2.64], R16 ;  /* 0x0000001002007986 */ /* 0x000fe2000c101d04 */
[----:B------:R-:W-:Y:S05]  /*0bb0*/  EXIT ;  /* 0x000000000000794d */ /* 0x000fea0003800000 */
        .weak           $__internal_4_$__cuda_sm20_div_rn_f64_full
        .type           $__internal_4_$__cuda_sm20_div_rn_f64_full,@function
        .size           $__internal_4_$__cuda_sm20_div_rn_f64_full,(.L_x_122 - $__internal_4_$__cuda_sm20_div_rn_f64_full)
$__internal_4_$__cuda_sm20_div_rn_f64_full:
[----:B------:R-:W-:Y:S01]  /*0bc0*/  FSETP.GEU.AND P2, PT, |R19|, 1.469367938527859385e-39, PT ;  /* 0x001000001300780b */ /* 0x000fe20003f4e200 */
[----:B------:R-:W-:Y:S01]  /*0bd0*/  IMAD.MOV.U32 R26, RZ, RZ, R18 ;  /* 0x000000ffff1a7224 */ /* 0x000fe200078e0012 */
[C---:B------:R-:W-:Y:S01]  /*0be0*/  FSETP.GEU.AND P0, PT, |R23|.reuse, 1.469367938527859385e-39, PT ;  /* 0x001000001700780b */ /* 0x040fe20003f0e200 */
[----:B------:R-:W-:Y:S01]  /*0bf0*/  IMAD.MOV.U32 R28, RZ, RZ, 0x1 ;  /* 0x00000001ff1c7424 */ /* 0x000fe200078e00ff */
[----:B------:R-:W-:Y:S01]  /*0c00*/  LOP3.LUT R20, R23, 0x800fffff, RZ, 0xc0, !PT ;  /* 0x800fffff17147812 */ /* 0x000fe200078ec0ff */
[----:B------:R-:W-:Y:S01]  /*0c10*/  BSSY.RECONVERGENT B1, `(.L_x_61) ;  /* 0x0000052000017945 */ /* 0x000fe20003800200 */
[----:B------:R-:W-:Y:S02]  /*0c20*/  LOP3.LUT R9, R19, 0x7ff00000, RZ, 0xc0, !PT ;  /* 0x7ff0000013097812 */ /* 0x000fe400078ec0ff */
[----:B------:R-:W-:Y:S01]  /*0c30*/  LOP3.LUT R21, R20, 0x3ff00000, RZ, 0xfc, !PT ;  /* 0x3ff0000014157812 */ /* 0x000fe200078efcff */
[----:B------:R-:W-:Y:S01]  /*0c40*/  IMAD.MOV.U32 R20, RZ, RZ, R22 ;  /* 0x000000ffff147224 */ /* 0x000fe200078e0016 */
[----:B------:R-:W-:-:S03]  /*0c50*/  LOP3.LUT R16, R23, 0x7ff00000, RZ, 0xc0, !PT ;  /* 0x7ff0000017107812 */ /* 0x000fc600078ec0ff */
[----:B------:R-:W-:Y:S02]  /*0c60*/  @!P2 LOP3.LUT R10, R23, 0x7ff00000, RZ, 0xc0, !PT ;  /* 0x7ff00000170aa812 */ /* 0x000fe400078ec0ff */
[----:B------:R-:W-:Y:S01]  /*0c70*/  @!P0 DMUL R20, R22, 8.98846567431157953865e+307 ;  /* 0x7fe0000016148828 */ /* 0x000fe20000000000 */
[C---:B------:R-:W-:Y:S02]  /*0c80*/  ISETP.GE.U32.AND P1, PT, R9.reuse, R16, PT ;  /* 0x000000100900720c */ /* 0x040fe40003f26070 */
[----:B------:R-:W-:Y:S01]  /*0c90*/  @!P2 ISETP.GE.U32.AND P3, PT, R9, R10, PT ;  /* 0x0000000a0900a20c */ /* 0x000fe20003f66070 */
[----:B------:R-:W-:Y:S01]  /*0ca0*/  IMAD.MOV.U32 R10, RZ, RZ, 0x1ca00000 ;  /* 0x1ca00000ff0a7424 */ /* 0x000fe200078e00ff */
[----:B------:R-:W-:Y:S01]  /*0cb0*/  @!P2 MOV R30, RZ ;  /* 0x000000ff001ea202 */ /* 0x000fe20000000f00 */
[----:B------:R-:W0:Y:S03]  /*0cc0*/  MUFU.RCP64H R29, R21 ;  /* 0x00000015001d7308 */ /* 0x000e260000001800 */
[----:B------:R-:W-:-:S02]  /*0cd0*/  @!P2 SEL R17, R10, 0x63400000, !P3 ;  /* 0x634000000a11a807 */ /* 0x000fc40005800000 */
[----:B------:R-:W-:Y:S02]  /*0ce0*/  SEL R11, R10, 0x63400000, !P1 ;  /* 0x634000000a0b7807 */ /* 0x000fe40004800000 */
[--C-:B------:R-:W-:Y:S02]  /*0cf0*/  @!P2 LOP3.LUT R17, R17, 0x80000000, R19.reuse, 0xf8, !PT ;  /* 0x800000001111a812 */ /* 0x100fe400078ef813 */
[----:B------:R-:W-:Y:S01]  /*0d00*/  LOP3.LUT R27, R11, 0x800fffff, R19, 0xf8, !PT ;  /* 0x800fffff0b1b7812 */ /* 0x000fe200078ef813 */
[----:B------:R-:W-:Y:S01]  /*0d10*/  IMAD.MOV.U32 R11, RZ, RZ, R9 ;  /* 0x000000ffff0b7224 */ /* 0x000fe200078e0009 */
[----:B------:R-:W-:Y:S02]  /*0d20*/  @!P2 LOP3.LUT R31, R17, 0x100000, RZ, 0xfc, !PT ;  /* 0x00100000111fa812 */ /* 0x000fe400078efcff */
[----:B------:R-:W-:-:S04]  /*0d30*/  @!P0 LOP3.LUT R16, R21, 0x7ff00000, RZ, 0xc0, !PT ;  /* 0x7ff0000015108812 */ /* 0x000fc800078ec0ff */
[----:B------:R-:W-:Y:S02]  /*0d40*/  @!P2 DFMA R26, R26, 2, -R30 ;  /* 0x400000001a1aa82b */ /* 0x000fe4000000081e */
[----:B0-----:R-:W-:-:S08]  /*0d50*/  DFMA R30, R28, -R20, 1 ;  /* 0x3ff000001c1e742b */ /* 0x001fd00000000814 */
[----:B------:R-:W-:Y:S01]  /*0d60*/  DFMA R30, R30, R30, R30 ;  /* 0x0000001e1e1e722b */ /* 0x000fe2000000001e */
[----:B------:R-:W-:-:S05]  /*0d70*/  @!P2 LOP3.LUT R11, R27, 0x7ff00000, RZ, 0xc0, !PT ;  /* 0x7ff000001b0ba812 */ /* 0x000fca00078ec0ff */
[----:B------:R-:W-:Y:S02]  /*0d80*/  VIADD R17, R11, 0xffffffff ;  /* 0xffffffff0b117836 */ /* 0x000fe40000000000 */
[----:B------:R-:W-:-:S03]  /*0d90*/  DFMA R28, R28, R30, R28 ;  /* 0x0000001e1c1c722b */ /* 0x000fc6000000001c */
[----:B------:R-:W-:Y:S01]  /*0da0*/  ISETP.GT.U32.AND P0, PT, R17, 0x7feffffe, PT ;  /* 0x7feffffe1100780c */ /* 0x000fe20003f04070 */
[----:B------:R-:W-:-:S04]  /*0db0*/  VIADD R17, R16, 0xffffffff ;  /* 0xffffffff10117836 */ /* 0x000fc80000000000 */
[----:B------:R-:W-:Y:S01]  /*0dc0*/  DFMA R32, R28, -R20, 1 ;  /* 0x3ff000001c20742b */ /* 0x000fe20000000814 */
[----:B------:R-:W-:-:S07]  /*0dd0*/  ISETP.GT.U32.OR P0, PT, R17, 0x7feffffe, P0 ;  /* 0x7feffffe1100780c */ /* 0x000fce0000704470 */
[----:B------:R-:W-:-:S08]  /*0de0*/  DFMA R32, R28, R32, R28 ;  /* 0x000000201c20722b */ /* 0x000fd0000000001c */
[----:B------:R-:W-:-:S08]  /*0df0*/  DMUL R30, R32, R26 ;  /* 0x0000001a201e7228 */ /* 0x000fd00000000000 */
[----:B------:R-:W-:-:S08]  /*0e00*/  DFMA R28, R30, -R20, R26 ;  /* 0x800000141e1c722b */ /* 0x000fd0000000001a */
[----:B------:R-:W-:Y:S01]  /*0e10*/  DFMA R28, R32, R28, R30 ;  /* 0x0000001c201c722b */ /* 0x000fe2000000001e */
[----:B------:R-:W-:Y:S10]  /*0e20*/  @P0 BRA `(.L_x_62) ;  /* 0x00000000006c0947 */ /* 0x000ff40003800000 */
[----:B------:R-:W-:-:S04]  /*0e30*/  LOP3.LUT R16, R23, 0x7ff00000, RZ, 0xc0, !PT ;  /* 0x7ff0000017107812 */ /* 0x000fc800078ec0ff */
[CC--:B------:R-:W-:Y:S02]  /*0e40*/  VIADDMNMX R11, R9.reuse, -R16.reuse, 0xb9600000, !PT ;  /* 0xb9600000090b7446 */ /* 0x0c0fe40007800910 */
[----:B------:R-:W-:Y:S01]  /*0e50*/  ISETP.GE.U32.AND P0, PT, R9, R16, PT ;  /* 0x000000100900720c */ /* 0x000fe20003f06070 */
[----:B------:R-:W-:Y:S01]  /*0e60*/  IMAD.MOV.U32 R16, RZ, RZ, RZ ;  /* 0x000000ffff107224 */ /* 0x000fe200078e00ff */
[----:B------:R-:W-:Y:S02]  /*0e70*/  VIMNMX R11, PT, PT, R11, 0x46a00000, PT ;  /* 0x46a000000b0b7848 */ /* 0x000fe40003fe0100 */
[----:B------:R-:W-:-:S04]  /*0e80*/  SEL R10, R10, 0x63400000, !P0 ;  /* 0x634000000a0a7807 */ /* 0x000fc80004000000 */
[----:B------:R-:W-:-:S05]  /*0e90*/  IADD3 R10, PT, PT, -R10, R11, RZ ;  /* 0x0000000b0a0a7210 */ /* 0x000fca0007ffe1ff */
[----:B------:R-:W-:-:S06]  /*0ea0*/  VIADD R17, R10, 0x7fe00000 ;  /* 0x7fe000000a117836 */ /* 0x000fcc0000000000 */
[----:B------:R-:W-:-:S10]  /*0eb0*/  DMUL R30, R28, R16 ;  /* 0x000000101c1e7228 */ /* 0x000fd40000000000 */
[----:B------:R-:W-:-:S13]  /*0ec0*/  FSETP.GTU.AND P0, PT, |R31|, 1.469367938527859385e-39, PT ;  /* 0x001000001f00780b */ /* 0x000fda0003f0c200 */
[----:B------:R-:W-:Y:S05]  /*0ed0*/  @P0 BRA `(.L_x_63) ;  /* 0x0000000000940947 */ /* 0x000fea0003800000 */
[----:B------:R-:W-:Y:S01]  /*0ee0*/  DFMA R20, R28, -R20, R26 ;  /* 0x800000141c14722b */ /* 0x000fe2000000001a */
[----:B------:R-:W-:-:S09]  /*0ef0*/  IMAD.MOV.U32 R18, RZ, RZ, RZ ;  /* 0x000000ffff127224 */ /* 0x000fd200078e00ff */
[C---:B------:R-:W-:Y:S02]  /*0f00*/  FSETP.NEU.AND P0, PT, R21.reuse, RZ, PT ;  /* 0x000000ff1500720b */ /* 0x040fe40003f0d000 */
[----:B------:R-:W-:-:S04]  /*0f10*/  LOP3.LUT R23, R21, 0x80000000, R23, 0x48, !PT ;  /* 0x8000000015177812 */ /* 0x000fc800078e4817 */
[----:B------:R-:W-:-:S07]  /*0f20*/  LOP3.LUT R19, R23, R17, RZ, 0xfc, !PT ;  /* 0x0000001117137212 */ /* 0x000fce00078efcff */
[----:B------:R-:W-:Y:S05]  /*0f30*/  @!P0 BRA `(.L_x_63) ;  /* 0x00000000007c8947 */ /* 0x000fea0003800000 */
[----:B------:R-:W-:Y:S01]  /*0f40*/  IMAD.MOV R17, RZ, RZ, -R10 ;  /* 0x000000ffff117224 */ /* 0x000fe200078e0a0a */
[----:B------:R-:W-:Y:S01]  /*0f50*/  MOV R16, RZ ;  /* 0x000000ff00107202 */ /* 0x000fe20000000f00 */
[----:B------:R-:W-:Y:S01]  /*0f60*/  DMUL.RP R18, R28, R18 ;  /* 0x000000121c127228 */ /* 0x000fe20000008000 */
[----:B------:R-:W-:-:S04]  /*0f70*/  IADD3 R9, PT, PT, -R10, -0x43300000, RZ ;  /* 0xbcd000000a097810 */ /* 0x000fc80007ffe1ff */
[----:B------:R-:W-:-:S05]  /*0f80*/  DFMA R16, R30, -R16, R28 ;  /* 0x800000101e10722b */ /* 0x000fca000000001c */
[----:B------:R-:W-:-:S05]  /*0f90*/  LOP3.LUT R23, R19, R23, RZ, 0x3c, !PT ;  /* 0x0000001713177212 */ /* 0x000fca00078e3cff */
[----:B------:R-:W-:-:S04]  /*0fa0*/  FSETP.NEU.AND P0, PT, |R17|, R9, PT ;  /* 0x000000091100720b */ /* 0x000fc80003f0d200 */
[----:B------:R-:W-:Y:S02]  /*0fb0*/  FSEL R30, R18, R30, !P0 ;  /* 0x0000001e121e7208 */ /* 0x000fe40004000000 */
[----:B------:R-:W-:Y:S01]  /*0fc0*/  FSEL R31, R23, R31, !P0 ;  /* 0x0000001f171f7208 */ /* 0x000fe20004000000 */
[----:B------:R-:W-:Y:S06]  /*0fd0*/  BRA `(.L_x_63) ;  /* 0x0000000000547947 */ /* 0x000fec0003800000 */
.L_x_62:
        /* <DEDUP_REMOVED lines=12> */
[----:B------:R-:W-:Y:S02]  /*10a0*/  @!P0 IMAD.MOV.U32 R30, RZ, RZ, RZ ;  /* 0x000000ffff1e8224 */ /* 0x000fe400078e00ff */
[----:B------:R-:W-:Y:S01]  /*10b0*/  @P0 IMAD.MOV.U32 R30, RZ, RZ, RZ ;  /* 0x000000ffff1e0224 */ /* 0x000fe200078e00ff */
[----:B------:R-:W-:Y:S01]  /*10c0*/  @P0 MOV R31, R9 ;  /* 0x00000009001f0202 */ /* 0x000fe20000000f00 */
[----:B------:R-:W-:Y:S06]  /*10d0*/  BRA `(.L_x_63) ;  /* 0x0000000000147947 */ /* 0x000fec0003800000 */
.L_x_65:
[----:B------:R-:W-:Y:S01]  /*10e0*/  LOP3.LUT R31, R23, 0x80000, RZ, 0xfc, !PT ;  /* 0x00080000171f7812 */ /* 0x000fe200078efcff */
[----:B------:R-:W-:Y:S01]  /*10f0*/  IMAD.MOV.U32 R30, RZ, RZ, R22 ;  /* 0x000000ffff1e7224 */ /* 0x000fe200078e0016 */
[----:B------:R-:W-:Y:S06]  /*1100*/  BRA `(.L_x_63) ;  /* 0x0000000000087947 */ /* 0x000fec0003800000 */
.L_x_64:
[----:B------:R-:W-:Y:S01]  /*1110*/  LOP3.LUT R31, R19, 0x80000, RZ, 0xfc, !PT ;  /* 0x00080000131f7812 */ /* 0x000fe200078efcff */
[----:B------:R-:W-:-:S07]  /*1120*/  IMAD.MOV.U32 R30, RZ, RZ, R18 ;  /* 0x000000ffff1e7224 */ /* 0x000fce00078e0012 */
.L_x_63:
[----:B------:R-:W-:Y:S05]  /*1130*/  BSYNC.RECONVERGENT B1 ;  /* 0x0000000000017941 */ /* 0x000fea0003800200 */
.L_x_61:
[----:B------:R-:W-:-:S04]  /*1140*/  IMAD.MOV.U32 R9, RZ, RZ, 0x0 ;  /* 0x00000000ff097424 */ /* 0x000fc800078e00ff */
[----:B------:R-:W-:Y:S05]  /*1150*/  RET.REL.NODEC R8 `(_Z20rungeKutta4FirstStepP7double2S0_S0_dd) ;  /* 0xffffffec08a87950 */ /* 0x000fea0003c3ffff */
.L_x_66:
        /* <DEDUP_REMOVED lines=10> */
.L_x_122:


//--------------------- .text._Z21rungeKutta2SecondStepP7double2S0_dd --------------------------
	.section	.text._Z21rungeKutta2SecondStepP7double2S0_dd,"ax",@progbits
	.align	128
        .global         _Z21rungeKutta2SecondStepP7double2S0_dd
        .type           _Z21rungeKutta2SecondStepP7double2S0_dd,@function
        .size           _Z21rungeKutta2SecondStepP7double2S0_dd,(.L_x_123 - _Z21rungeKutta2SecondStepP7double2S0_dd)
        .other          _Z21rungeKutta2SecondStepP7double2S0_dd,@"STO_CUDA_ENTRY STV_DEFAULT"
_Z21rungeKutta2SecondStepP7double2S0_dd:
.text._Z21rungeKutta2SecondStepP7double2S0_dd:
        /* <DEDUP_REMOVED lines=10> */
[----:B------:R-:W0:Y:S01]  /*00a0*/  @!P0 LDC.64 R34, c[0x0][0x388] ;  /* 0x0000e200ff228b82 */ /* 0x000e220000000a00 */
[----:B------:R-:W-:Y:S01]  /*00b0*/  @!P0 IMAD.MOV.U32 R33, RZ, RZ, 0x1ffff ;  /* 0x0001ffffff218424 */ /* 0x000fe200078e00ff */
[----:B0-----:R-:W2:Y:S04]  /*00c0*/  @!P0 LDG.E.128 R28, desc[UR4][R34.64+0x1ffff0] ;  /* 0x1ffff004221c8981 */ /* 0x001ea8000c1e1d00 */
[----:B------:R-:W3:Y:S04]  /*00d0*/  @!P0 LDG.E.128 R16, desc[UR4][R34.64+0x1fffe0] ;  /* 0x1fffe00422108981 */ /* 0x000ee8000c1e1d00 */
[----:B------:R-:W4:Y:S01]  /*00e0*/  @!P0 LDG.E.128 R20, desc[UR4][R34.64+0x1fffd0] ;  /* 0x1fffd00422148981 */ /* 0x000f22000c1e1d00 */
[----:B-1----:R-:W-:-:S03]  /*00f0*/  @!P0 IMAD.WIDE R32, R33, 0x10, R2 ;  /* 0x0000001021208825 */ /* 0x002fc600078e0202 */
[----:B------:R-:W4:Y:S04]  /*0100*/  @!P0 LDG.E.128 R24, desc[UR4][R34.64+0x1fffc0] ;  /* 0x1fffc00422188981 */ /* 0x000f28000c1e1d00 */
[----:B------:R0:W5:Y:S01]  /*0110*/  @!P0 LDG.E.128 R12, desc[UR4][R32.64] ;  /* 0x00000004200c8981 */ /* 0x000162000c1e1d00 */
[----:B--2---:R-:W-:-:S08]  /*0120*/  @!P0 DADD R28, R28, R28 ;  /* 0x000000001c1c8229 */ /* 0x004fd0000000001c */
[----:B---3--:R-:W-:-:S08]  /*0130*/  @!P0 DFMA R16, R16, -5, R28 ;  /* 0xc01400001010882b */ /* 0x008fd0000000001c */
[----:B----4-:R-:W-:Y:S01]  /*0140*/  @!P0 DFMA R20, R20, 4, R16 ;  /* 0x401000001414882b */ /* 0x010fe20000000010 */
[----:B------:R-:W-:-:S05]  /*0150*/  @P0 IMAD.WIDE R16, R0, 0x10, R2 ;  /* 0x0000001000100825 */ /* 0x000fca00078e0202 */
[----:B------:R-:W2:Y:S02]  /*0160*/  @P0 LDG.E.128 R4, desc[UR4][R16.64+-0x10] ;  /* 0xfffff00410040981 */ /* 0x000ea4000c1e1d00 */
[----:B------:R-:W-:Y:S02]  /*0170*/  @!P0 DADD R24, R20, -R24 ;  /* 0x0000000014188229 */ /* 0x000fe40000000818 */
[----:B------:R-:W2:Y:S04]  /*0180*/  @P0 LDG.E.128 R8, desc[UR4][R16.64+0x10] ;  /* 0x0000100410080981 */ /* 0x000ea8000c1e1d00 */
[----:B------:R-:W3:Y:S01]  /*0190*/  @P0 LDG.E.128 R12, desc[UR4][R16.64] ;  /* 0x00000004100c0981 */ /* 0x000ee2000c1e1d00 */
[----:B------:R-:W1:Y:S01]  /*01a0*/  MUFU.RCP64H R21, 0.015258900821208953857 ;  /* 0x3f8f400f00157908 */ /* 0x000e620000001800 */
[----:B------:R-:W-:Y:S01]  /*01b0*/  IMAD.MOV.U32 R2, RZ, RZ, -0x5ff82ffc ;  /* 0xa007d004ff027424 */ /* 0x000fe200078e00ff */
[----:B------:R-:W-:Y:S01]  /*01c0*/  @!P0 DADD R30, R30, R30 ;  /* 0x000000001e1e8229 */ /* 0x000fe2000000001e */
[----:B------:R-:W-:Y:S01]  /*01d0*/  IMAD.MOV.U32 R3, RZ, RZ, 0x3f8f400f ;  /* 0x3f8f400fff037424 */ /* 0x000fe200078e00ff */
[----:B------:R-:W-:Y:S01]  /*01e0*/  UMOV UR6, 0xa007d004 ;  /* 0xa007d00400067882 */ /* 0x000fe20000000000 */
[----:B------:R-:W-:Y:S01]  /*01f0*/  IMAD.MOV.U32 R20, RZ, RZ, 0x1 ;  /* 0x00000001ff147424 */ /* 0x000fe200078e00ff */
[----:B------:R-:W-:Y:S04]  /*0200*/  BSSY.RECONVERGENT B0, `(.L_x_67) ;  /* 0x000001d000007945 */ /* 0x000fe80003800200 */
[----:B------:R-:W-:-:S08]  /*0210*/  @!P0 DFMA R18, R18, -5, R30 ;  /* 0xc01400001212882b */ /* 0x000fd0000000001e */
[----:B------:R-:W-:Y:S02]  /*0220*/  @!P0 DFMA R22, R22, 4, R18 ;  /* 0x401000001616882b */ /* 0x000fe40000000012 */
[----:B------:R-:W4:Y:S06]  /*0230*/  LDC.64 R18, c[0x0][0x380] ;  /* 0x0000e000ff127b82 */ /* 0x000f2c0000000a00 */
[----:B------:R-:W-:Y:S01]  /*0240*/  @!P0 DADD R26, R22, -R26 ;  /* 0x00000000161a8229 */ /* 0x000fe2000000081a */
[----:B----4-:R-:W-:Y:S01]  /*0250*/  IMAD.WIDE R18, R0, 0x10, R18 ;  /* 0x0000001000127825 */ /* 0x010fe200078e0212 */
[----:B--2---:R-:W-:-:S02]  /*0260*/  @P0 DADD R4, R4, R8 ;  /* 0x0000000004040229 */ /* 0x004fc40000000008 */
[----:B------:R-:W-:-:S06]  /*0270*/  @P0 DADD R6, R6, R10 ;  /* 0x0000000006060229 */ /* 0x000fcc000000000a */
[----:B---3--:R-:W-:Y:S02]  /*0280*/  @P0 DFMA R24, R12, 2, R4 ;  /* 0x400000000c18082b */ /* 0x008fe40000000004 */
[----:B-1----:R-:W-:Y:S02]  /*0290*/  DFMA R4, R20, -R2, 1 ;  /* 0x3ff000001404742b */ /* 0x002fe40000000802 */
[----:B------:R-:W-:Y:S01]  /*02a0*/  @P0 DFMA R26, R14, 2, R6 ;  /* 0x400000000e1a082b */ /* 0x000fe20000000006 */
[----:B------:R-:W-:-:S05]  /*02b0*/  IMAD.MOV.U32 R6, RZ, RZ, 0x3f8f400f ;  /* 0x3f8f400fff067424 */ /* 0x000fca00078e00ff */
[----:B------:R-:W-:Y:S01]  /*02c0*/  DFMA R4, R4, R4, R4 ;  /* 0x000000040404722b */ /* 0x000fe20000000004 */
[----:B------:R-:W-:-:S07]  /*02d0*/  FSETP.GEU.AND P2, PT, |R25|, 6.5827683646048100446e-37, PT ;  /* 0x036000001900780b */ /* 0x000fce0003f4e200 */
        /* <DEDUP_REMOVED lines=8> */
[----:B0-----:R-:W-:Y:S05]  /*0360*/  @P1 BRA P2, `(.L_x_68) ;  /* 0x0000000000181947 */ /* 0x001fea0001000000 */
[----:B------:R-:W-:Y:S01]  /*0370*/  IMAD.MOV.U32 R8, RZ, RZ, R24 ;  /* 0x000000ffff087224 */ /* 0x000fe200078e0018 */
[----:B------:R-:W-:Y:S01]  /*0380*/  MOV R0, 0x3b0 ;  /* 0x000003b000007802 */ /* 0x000fe20000000f00 */
[----:B------:R-:W-:-:S07]  /*0390*/  IMAD.MOV.U32 R9, RZ, RZ, R25 ;  /* 0x000000ffff097224 */ /* 0x000fce00078e0019 */
[----:B-----5:R-:W-:Y:S05]  /*03a0*/  CALL.REL.NOINC `($__internal_5_$__cuda_sm20_div_rn_f64_full) ;  /* 0x0000000400747944 */ /* 0x020fea0003c00000 */
[----:B------:R-:W-:Y:S02]  /*03b0*/  IMAD.MOV.U32 R2, RZ, RZ, R30 ;  /* 0x000000ffff027224 */ /* 0x000fe400078e001e */
[----:B------:R-:W-:-:S07]  /*03c0*/  IMAD.MOV.U32 R3, RZ, RZ, R31 ;  /* 0x000000ffff037224 */ /* 0x000fce00078e001f */
.L_x_68:
[----:B------:R-:W-:Y:S05]  /*03d0*/  BSYNC.RECONVERGENT B0 ;  /* 0x0000000000007941 */ /* 0x000fea0003800200 */
.L_x_67:
[----:B------:R-:W0:Y:S01]  /*03e0*/  MUFU.RCP64H R5, 0.015258900821208953857 ;  /* 0x3f8f400f00057908 */ /* 0x000e220000001800 */
[----:B------:R-:W-:Y:S02]  /*03f0*/  HFMA2 R8, -RZ, RZ, -0.00786590576171875, -32.125 ;  /* 0xa007d004ff087431 */ /* 0x000fe400000001ff */
        /* <DEDUP_REMOVED lines=17> */
[----:B------:R-:W-:-:S07]  /*0510*/  IMAD.MOV.U32 R9, RZ, RZ, R27 ;  /* 0x000000ffff097224 */ /* 0x000fce00078e001b */
[----:B-----5:R-:W-:Y:S05]  /*0520*/  CALL.REL.NOINC `($__internal_5_$__cuda_sm20_div_rn_f64_full) ;  /* 0x0000000400147944 */ /* 0x020fea0003c00000 */
[----:B------:R-:W-:Y:S02]  /*0530*/  IMAD.MOV.U32 R4, RZ, RZ, R30 ;  /* 0x000000ffff047224 */ /* 0x000fe400078e001e */
[----:B------:R-:W-:-:S07]  /*0540*/  IMAD.MOV.U32 R5, RZ, RZ, R31 ;  /* 0x000000ffff057224 */ /* 0x000fce00078e001f */
.L_x_70:
[----:B------:R-:W-:Y:S05]  /*0550*/  BSYNC.RECONVERGENT B0 ;  /* 0x0000000000007941 */ /* 0x000fea0003800200 */
.L_x_69:
        /* <DEDUP_REMOVED lines=23> */
.L_x_72:
[----:B------:R-:W-:Y:S05]  /*06d0*/  BSYNC.RECONVERGENT B0 ;  /* 0x0000000000007941 */ /* 0x000fea0003800200 */
.L_x_71:
        /* <DEDUP_REMOVED lines=23> */
.L_x_74:
[----:B------:R-:W-:Y:S05]  /*0850*/  BSYNC.RECONVERGENT B0 ;  /* 0x0000000000007941 */ /* 0x000fea0003800200 */
.L_x_73:
[----:B------:R-:W2:Y:S01]  /*0860*/  LDG.E.128 R4, desc[UR4][R18.64] ;  /* 0x0000000412047981 */ /* 0x000ea2000c1e1d00 */
[----:B-----5:R-:W-:Y:S01]  /*0870*/  DMUL R10, R14, -0.5 ;  /* 0xbfe000000e0a7828 */ /* 0x020fe20000000000 */
[----:B------:R-:W2:Y:S01]  /*0880*/  LDCU.64 UR8, c[0x0][0x398] ;  /* 0x00007300ff0877ac */ /* 0x000ea20008000a00 */
[----:B------:R-:W-:-:S06]  /*0890*/  DMUL R8, R12, 0.5 ;  /* 0x3fe000000c087828 */ /* 0x000fcc0000000000 */
[C---:B------:R-:W-:Y:S02]  /*08a0*/  DMUL R16, R10.reuse, R12 ;  /* 0x0000000c0a107228 */ /* 0x040fe40000000000 */
[----:B------:R-:W-:-:S06]  /*08b0*/  DMUL R10, R10, R14 ;  /* 0x0000000e0a0a7228 */ /* 0x000fcc0000000000 */
[C---:B------:R-:W-:Y:S02]  /*08c0*/  DFMA R16, R8.reuse, R14, R16 ;  /* 0x0000000e0810722b */ /* 0x040fe40000000010 */
[----:B------:R-:W-:-:S06]  /*08d0*/  DFMA R10, R8, R12, -R10 ;  /* 0x0000000c080a722b */ /* 0x000fcc000000080a */
[C---:B------:R-:W-:Y:S02]  /*08e0*/  DMUL R8, R16.reuse, R12 ;  /* 0x0000000c10087228 */ /* 0x040fe40000000000 */
[----:B------:R-:W-:-:S06]  /*08f0*/  DMUL R16, R16, R14 ;  /* 0x0000000e10107228 */ /* 0x000fcc0000000000 */
[C---:B------:R-:W-:Y:S02]  /*0900*/  DFMA R8, R10.reuse, R14, R8 ;  /* 0x0000000e0a08722b */ /* 0x040fe40000000008 */
[----:B------:R-:W-:-:S06]  /*0910*/  DFMA R16, R10, R12, -R16 ;  /* 0x0000000c0a10722b */ /* 0x000fcc0000000810 */
[----:B------:R-:W-:Y:S02]  /*0920*/  DADD R8, -R8, R2 ;  /* 0x0000000008087229 */ /* 0x000fe40000000102 */
[----:B------:R-:W-:-:S06]  /*0930*/  DADD R16, -R16, R26 ;  /* 0x0000000010107229 */ /* 0x000fcc000000011a */
[----:B--2---:R-:W-:Y:S02]  /*0940*/  DFMA R4, -R8, UR8, R4 ;  /* 0x0000000808047c2b */ /* 0x004fe40008000104 */
[----:B------:R-:W-:-:S07]  /*0950*/  DFMA R6, R16, UR8, R6 ;  /* 0x0000000810067c2b */ /* 0x000fce0008000006 */
[----:B------:R-:W-:Y:S01]  /*0960*/  STG.E.128 desc[UR4][R18.64], R4 ;  /* 0x0000000412007986 */ /* 0x000fe2000c101d04 */
[----:B------:R-:W-:Y:S05]  /*0970*/  EXIT ;  /* 0x000000000000794d */ /* 0x000fea0003800000 */
        .weak           $__internal_5_$__cuda_sm20_div_rn_f64_full
        .type           $__internal_5_$__cuda_sm20_div_rn_f64_full,@function
        .size           $__internal_5_$__cuda_sm20_div_rn_f64_full,(.L_x_123 - $__internal_5_$__cuda_sm20_div_rn_f64_full)
$__internal_5_$__cuda_sm20_div_rn_f64_full:
[C---:B------:R-:W-:Y:S01]  /*0980*/  FSETP.GEU.AND P0, PT, |R6|.reuse, 1.469367938527859385e-39, PT ;  /* 0x001000000600780b */ /* 0x040fe20003f0e200 */
[----:B------:R-:W-:Y:S01]  /*0990*/  IMAD.U32 R10, RZ, RZ, UR6 ;  /* 0x00000006ff0a7e24 */ /* 0x000fe2000f8e00ff */
[----:B------:R-:W-:Y:S01]  /*09a0*/  LOP3.LUT R7, R6, 0x800fffff, RZ, 0xc0, !PT ;  /* 0x800fffff06077812 */ /* 0x000fe200078ec0ff */
[----:B------:R-:W-:Y:S01]  /*09b0*/  IMAD.MOV.U32 R11, RZ, RZ, R6 ;  /* 0x000000ffff0b7224 */ /* 0x000fe200078e0006 */
[----:B------:R-:W-:Y:S01]  /*09c0*/  FSETP.GEU.AND P2, PT, |R9|, 1.469367938527859385e-39, PT ;  /* 0x001000000900780b */ /* 0x000fe20003f4e200 */
[----:B------:R-:W-:Y:S01]  /*09d0*/  IMAD.U32 R16, RZ, RZ, UR6 ;  /* 0x00000006ff107e24 */ /* 0x000fe2000f8e00ff */
[----:B------:R-:W-:Y:S01]  /*09e0*/  LOP3.LUT R17, R7, 0x3ff00000, RZ, 0xfc, !PT ;  /* 0x3ff0000007117812 */ /* 0x000fe200078efcff */
[----:B------:R-:W-:Y:S01]  /*09f0*/  BSSY.RECONVERGENT B1, `(.L_x_75) ;  /* 0x0000052000017945 */ /* 0x000fe20003800200 */
[----:B------:R-:W-:Y:S02]  /*0a00*/  MOV R20, 0x1 ;  /* 0x0000000100147802 */ /* 0x000fe40000000f00 */
[----:B------:R-:W-:-:S02]  /*0a10*/  LOP3.LUT R7, R9, 0x7ff00000, RZ, 0xc0, !PT ;  /* 0x7ff0000009077812 */ /* 0x000fc400078ec0ff */
[----:B------:R-:W-:Y:S01]  /*0a20*/  LOP3.LUT R28, R6, 0x7ff00000, RZ, 0xc0, !PT ;  /* 0x7ff00000061c7812 */ /* 0x000fe200078ec0ff */
[----:B------:R-:W-:-:S03]  /*0a30*/  @!P0 DMUL R16, R10, 8.98846567431157953865e+307 ;  /* 0x7fe000000a108828 */ /* 0x000fc60000000000 */
[----:B------:R-:W-:Y:S01]  /*0a40*/  ISETP.GE.U32.AND P1, PT, R7, R28, PT ;  /* 0x0000001c0700720c */ /* 0x000fe20003f26070 */
[----:B------:R-:W-:Y:S01]  /*0a50*/  @!P2 IMAD.MOV.U32 R30, RZ, RZ, RZ ;  /* 0x000000ffff1ea224 */ /* 0x000fe200078e00ff */
[----:B------:R-:W-:Y:S01]  /*0a60*/  @!P2 LOP3.LUT R24, R11, 0x7ff00000, RZ, 0xc0, !PT ;  /* 0x7ff000000b18a812 */ /* 0x000fe200078ec0ff */
[----:B------:R-:W0:Y:S03]  /*0a70*/  MUFU.RCP64H R21, R17 ;  /* 0x0000001100157308 */ /* 0x000e260000001800 */
[----:B------:R-:W-:Y:S01]  /*0a80*/  @!P2 ISETP.GE.U32.AND P3, PT, R7, R24, PT ;  /* 0x000000180700a20c */ /* 0x000fe20003f66070 */
[----:B------:R-:W-:Y:S01]  /*0a90*/  IMAD.MOV.U32 R24, RZ, RZ, 0x1ca00000 ;  /* 0x1ca00000ff187424 */ /* 0x000fe200078e00ff */
[----:B------:R-:W-:-:S04]  /*0aa0*/  @!P0 LOP3.LUT R28, R17, 0x7ff00000, RZ, 0xc0, !PT ;  /* 0x7ff00000111c8812 */ /* 0x000fc800078ec0ff */
[----:B------:R-:W-:Y:S01]  /*0ab0*/  @!P2 SEL R25, R24, 0x63400000, !P3 ;  /* 0x634000001819a807 */ /* 0x000fe20005800000 */
[----:B0-----:R-:W-:-:S08]  /*0ac0*/  DFMA R22, R20, -R16, 1 ;  /* 0x3ff000001416742b */ /* 0x001fd00000000810 */
[----:B------:R-:W-:-:S08]  /*0ad0*/  DFMA R22, R22, R22, R22 ;  /* 0x000000161616722b */ /* 0x000fd00000000016 */
[----:B------:R-:W-:Y:S01]  /*0ae0*/  DFMA R22, R20, R22, R20 ;  /* 0x000000161416722b */ /* 0x000fe20000000014 */
[----:B------:R-:W-:Y:S01]  /*0af0*/  @!P2 LOP3.LUT R20, R25, 0x80000000, R9, 0xf8, !PT ;  /* 0x800000001914a812 */ /* 0x000fe200078ef809 */
[----:B------:R-:W-:Y:S01]  /*0b00*/  IMAD.MOV.U32 R25, RZ, RZ, R7 ;  /* 0x000000ffff197224 */ /* 0x000fe200078e0007 */
[----:B------:R-:W-:Y:S02]  /*0b10*/  SEL R21, R24, 0x63400000, !P1 ;  /* 0x6340000018157807 */ /* 0x000fe40004800000 */
[----:B------:R-:W-:Y:S01]  /*0b20*/  @!P2 LOP3.LUT R31, R20, 0x100000, RZ, 0xfc, !PT ;  /* 0x00100000141fa812 */ /* 0x000fe200078efcff */
[----:B------:R-:W-:Y:S01]  /*0b30*/  IMAD.MOV.U32 R20, RZ, RZ, R8 ;  /* 0x000000ffff147224 */ /* 0x000fe200078e0008 */
[----:B------:R-:W-:Y:S01]  /*0b40*/  LOP3.LUT R21, R21, 0x800fffff, R9, 0xf8, !PT ;  /* 0x800fffff15157812 */ /* 0x000fe200078ef809 */
[----:B------:R-:W-:-:S05]  /*0b50*/  DFMA R32, R22, -R16, 1 ;  /* 0x3ff000001620742b */ /* 0x000fca0000000810 */
[----:B------:R-:W-:-:S03]  /*0b60*/  @!P2 DFMA R20, R20, 2, -R30 ;  /* 0x400000001414a82b */ /* 0x000fc6000000081e */
[----:B------:R-:W-:-:S07]  /*0b70*/  DFMA R32, R22, R32, R22 ;  /* 0x000000201620722b */ /* 0x000fce0000000016 */
[----:B------:R-:W-:Y:S01]  /*0b80*/  @!P2 LOP3.LUT R25, R21, 0x7ff00000, RZ, 0xc0, !PT ;  /* 0x7ff000001519a812 */ /* 0x000fe200078ec0ff */
[----:B------:R-:W-:-:S04]  /*0b90*/  DMUL R30, R32, R20 ;  /* 0x00000014201e7228 */ /* 0x000fc80000000000 */
[----:B------:R-:W-:-:S04]  /*0ba0*/  VIADD R29, R25, 0xffffffff ;  /* 0xffffffff191d7836 */ /* 0x000fc80000000000 */
[----:B------:R-:W-:Y:S01]  /*0bb0*/  DFMA R22, R30, -R16, R20 ;  /* 0x800000101e16722b */ /* 0x000fe20000000014 */
[----:B------:R-:W-:Y:S01]  /*0bc0*/  ISETP.GT.U32.AND P0, PT, R29, 0x7feffffe, PT ;  /* 0x7feffffe1d00780c */ /* 0x000fe20003f04070 */
[----:B------:R-:W-:-:S05]  /*0bd0*/  VIADD R29, R28, 0xffffffff ;  /* 0xffffffff1c1d7836 */ /* 0x000fca0000000000 */
[----:B------:R-:W-:Y:S01]  /*0be0*/  ISETP.GT.U32.OR P0, PT, R29, 0x7feffffe, P0 ;  /* 0x7feffffe1d00780c */ /* 0x000fe20000704470 */
[----:B------:R-:W-:-:S12]  /*0bf0*/  DFMA R22, R32, R22, R30 ;  /* 0x000000162016722b */ /* 0x000fd8000000001e */
[----:B------:R-:W-:Y:S05]  /*0c00*/  @P0 BRA `(.L_x_76) ;  /* 0x00000000006c0947 */ /* 0x000fea0003800000 */
[----:B------:R-:W-:-:S04]  /*0c10*/  LOP3.LUT R28, R11, 0x7ff00000, RZ, 0xc0, !PT ;  /* 0x7ff000000b1c7812 */ /* 0x000fc800078ec0ff */
[CC--:B------:R-:W-:Y:S02]  /*0c20*/  VIADDMNMX R8, R7.reuse, -R28.reuse, 0xb9600000, !PT ;  /* 0xb960000007087446 */ /* 0x0c0fe4000780091c */
[----:B------:R-:W-:Y:S02]  /*0c30*/  ISETP.GE.U32.AND P0, PT, R7, R28, PT ;  /* 0x0000001c0700720c */ /* 0x000fe40003f06070 */
[----:B------:R-:W-:Y:S01]  /*0c40*/  VIMNMX R7, PT, PT, R8, 0x46a00000, PT ;  /* 0x46a0000008077848 */ /* 0x000fe20003fe0100 */
[----:B------:R-:W-:Y:S01]  /*0c50*/  IMAD.MOV.U32 R8, RZ, RZ, RZ ;  /* 0x000000ffff087224 */ /* 0x000fe200078e00ff */
[----:B------:R-:W-:-:S05]  /*0c60*/  SEL R24, R24, 0x63400000, !P0 ;  /* 0x6340000018187807 */ /* 0x000fca0004000000 */
[----:B------:R-:W-:-:S05]  /*0c70*/  IMAD.IADD R7, R7, 0x1, -R24 ;  /* 0x0000000107077824 */ /* 0x000fca00078e0a18 */
[----:B------:R-:W-:-:S06]  /*0c80*/  IADD3 R9, PT, PT, R7, 0x7fe00000, RZ ;  /* 0x7fe0000007097810 */ /* 0x000fcc0007ffe0ff */
        /* <DEDUP_REMOVED lines=13> */
[----:B------:R-:W-:-:S10]  /*0d60*/  DFMA R10, R30, -R10, R22 ;  /* 0x8000000a1e0a722b */ /* 0x000fd40000000016 */
[----:B------:R-:W-:Y:S02]  /*0d70*/  FSETP.NEU.AND P0, PT, |R11|, R7, PT ;  /* 0x000000070b00720b */ /* 0x000fe40003f0d200 */
[----:B------:R-:W-:Y:S02]  /*0d80*/  LOP3.LUT R7, R17, R8, RZ, 0x3c, !PT ;  /* 0x0000000811077212 */ /* 0x000fe400078e3cff */
[----:B------:R-:W-:Y:S02]  /*0d90*/  FSEL R30, R16, R30, !P0 ;  /* 0x0000001e101e7208 */ /* 0x000fe40004000000 */
[----:B------:R-:W-:Y:S01]  /*0da0*/  FSEL R31, R7, R31, !P0 ;  /* 0x0000001f071f7208 */ /* 0x000fe20004000000 */
[----:B------:R-:W-:Y:S06]  /*0db0*/  BRA `(.L_x_77) ;  /* 0x0000000000547947 */ /* 0x000fec0003800000 */
.L_x_76:
        /* <DEDUP_REMOVED lines=16> */
.L_x_79:
[----:B------:R-:W-:Y:S01]  /*0ec0*/  LOP3.LUT R31, R11, 0x80000, RZ, 0xfc, !PT ;  /* 0x000800000b1f7812 */ /* 0x000fe200078efcff */
[----:B------:R-:W-:Y:S01]  /*0ed0*/  IMAD.MOV.U32 R30, RZ, RZ, R10 ;  /* 0x000000ffff1e7224 */ /* 0x000fe200078e000a */
[----:B------:R-:W-:Y:S06]  /*0ee0*/  BRA `(.L_x_77) ;  /* 0x0000000000087947 */ /* 0x000fec0003800000 */
.L_x_78:
[----:B------:R-:W-:Y:S01]  /*0ef0*/  LOP3.LUT R31, R9, 0x80000, RZ, 0xfc, !PT ;  /* 0x00080000091f7812 */ /* 0x000fe200078efcff */
[----:B------:R-:W-:-:S07]  /*0f00*/  IMAD.MOV.U32 R30, RZ, RZ, R8 ;  /* 0x000000ffff1e7224 */ /* 0x000fce00078e0008 */
.L_x_77:
[----:B------:R-:W-:Y:S05]  /*0f10*/  BSYNC.RECONVERGENT B1 ;  /* 0x0000000000017941 */ /* 0x000fea0003800200 */
.L_x_75:
[----:B------:R-:W-:Y:S02]  /*0f20*/  IMAD.MOV.U32 R8, RZ, RZ, R0 ;  /* 0x000000ffff087224 */ /* 0x000fe400078e0000 */
[----:B------:R-:W-:-:S04]  /*0f30*/  IMAD.MOV.U32 R9, RZ, RZ, 0x0 ;  /* 0x00000000ff097424 */ /* 0x000fc800078e00ff */
[----:B------:R-:W-:Y:S05]  /*0f40*/  RET.REL.NODEC R8 `(_Z21rungeKutta2SecondStepP7double2S0_dd) ;  /* 0xfffffff0082c7950 */ /* 0x000fea0003c3ffff */
.L_x_80:
        /* <DEDUP_REMOVED lines=11> */
.L_x_123:


//--------------------- .text._Z20rungeKutta2FirstStepP7double2S0_dd --------------------------
	.section	.text._Z20rungeKutta2FirstStepP7double2S0_dd,"ax",@progbits
	.align	128
        .global         _Z20rungeKutta2FirstStepP7double2S0_dd
        .type           _Z20rungeKutta2FirstStepP7double2S0_dd,@function
        .size           _Z20rungeKutta2FirstStepP7double2S0_dd,(.L_x_124 - _Z20rungeKutta2FirstStepP7double2S0_dd)
        .other          _Z20rungeKutta2FirstStepP7double2S0_dd,@"STO_CUDA_ENTRY STV_DEFAULT"
_Z20rungeKutta2FirstStepP7double2S0_dd:
.text._Z20rungeKutta2FirstStepP7double2S0_dd:
[----:B------:R-:W-:Y:S01]  /*0000*/  LDC R1, c[0x0][0x37c] ;  /* 0x0000df00ff017b82 */ /* 0x000fe20000000800 */
[----:B------:R-:W0:Y:S07]  /*0010*/  S2R R3, SR_TID.X ;  /* 0x0000000000037919 */ /* 0x000e2e0000002100 */
[----:B------:R-:W0:Y:S08]  /*0020*/  S2UR UR4, SR_CTAID.X ;  /* 0x00000000000479c3 */ /* 0x000e300000002500 */
[----:B------:R-:W0:Y:S02]  /*0030*/  LDC R0, c[0x0][0x360] ;  /* 0x0000d800ff007b82 */ /* 0x000e240000000800 */
[----:B0-----:R-:W-:-:S05]  /*0040*/  IMAD R0, R0, UR4, R3 ;  /* 0x0000000400007c24 */ /* 0x001fca000f8e0203 */
[----:B------:R-:W-:-:S13]  /*0050*/  ISETP.GT.AND P0, PT, R0, 0x1ffff, PT ;  /* 0x0001ffff0000780c */ /* 0x000fda0003f04270 */
[----:B------:R-:W-:Y:S05]  /*0060*/  @P0 EXIT ;  /* 0x000000000000094d */ /* 0x000fea0003800000 */
[C---:B------:R-:W-:Y:S01]  /*0070*/  ISETP.NE.AND P0, PT, R0.reuse, 0x1ffff, PT ;  /* 0x0001ffff0000780c */ /* 0x040fe20003f05270 */
[----:B------:R-:W0:Y:S01]  /*0080*/  LDCU.64 UR4, c[0x0][0x358] ;  /* 0x00006b00ff0477ac */ /* 0x000e220008000a00 */
[----:B------:R-:W1:Y:S11]  /*0090*/  LDC.64 R4, c[0x0][0x380] ;  /* 0x0000e000ff047b82 */ /* 0x000e760000000a00 */
[----:B------:R-:W0:Y:S02]  /*00a0*/  @!P0 LDC.64 R32, c[0x0][0x380] ;  /* 0x0000e000ff208b82 */ /* 0x000e240000000a00 */
[----:B0-----:R-:W2:Y:S04]  /*00b0*/  @!P0 LDG.E.128 R28, desc[UR4][R32.64+0x1ffff0] ;  /* 0x1ffff004201c8981 */ /* 0x001ea8000c1e1d00 */
[----:B------:R-:W3:Y:S04]  /*00c0*/  @!P0 LDG.E.128 R20, desc[UR4][R32.64+0x1fffe0] ;  /* 0x1fffe00420148981 */ /* 0x000ee8000c1e1d00 */
[----:B------:R-:W4:Y:S01]  /*00d0*/  @!P0 LDG.E.128 R24, desc[UR4][R32.64+0x1fffd0] ;  /* 0x1fffd00420188981 */ /* 0x000f22000c1e1d00 */
[----:B--2---:R-:W-:Y:S01]  /*00e0*/  @!P0 DADD R2, R28, R28 ;  /* 0x000000001c028229 */ /* 0x004fe2000000001c */
[----:B-1----:R-:W-:-:S02]  /*00f0*/  IMAD.WIDE R28, R0, 0x10, R4 ;  /* 0x00000010001c7825 */ /* 0x002fc400078e0204 */
[----:B------:R-:W2:Y:S04]  /*0100*/  @!P0 LDG.E.128 R4, desc[UR4][R32.64+0x1fffc0] ;  /* 0x1fffc00420048981 */ /* 0x000ea8000c1e1d00 */
[----:B------:R-:W5:Y:S01]  /*0110*/  @P0 LDG.E.128 R8, desc[UR4][R28.64+-0x10] ;  /* 0xfffff0041c080981 */ /* 0x000f62000c1e1d00 */
[----:B---3--:R-:W-:-:S03]  /*0120*/  @!P0 DFMA R2, R20, -5, R2 ;  /* 0xc01400001402882b */ /* 0x008fc60000000002 */
[----:B------:R-:W5:Y:S04]  /*0130*/  @P0 LDG.E.128 R12, desc[UR4][R28.64+0x10] ;  /* 0x000010041c0c0981 */ /* 0x000f68000c1e1d00 */
[----:B------:R-:W3:Y:S01]  /*0140*/  LDG.E.128 R16, desc[UR4][R28.64] ;  /* 0x000000041c107981 */ /* 0x000ee2000c1e1d00 */
[----:B----4-:R-:W-:Y:S02]  /*0150*/  @!P0 DFMA R24, R24, 4, R2 ;  /* 0x401000001818882b */ /* 0x010fe40000000002 */
[----:B------:R-:W0:Y:S01]  /*0160*/  MUFU.RCP64H R3, 0.015258900821208953857 ;  /* 0x3f8f400f00037908 */ /* 0x000e220000001800 */
[----:B------:R-:W-:Y:S01]  /*0170*/  IMAD.MOV.U32 R2, RZ, RZ, 0x1 ;  /* 0x00000001ff027424 */ /* 0x000fe200078e00ff */
[----:B------:R-:W-:-:S08]  /*0180*/  @!P0 DADD R30, R30, R30 ;  /* 0x000000001e1e8229 */ /* 0x000fd0000000001e */
[----:B------:R-:W-:-:S08]  /*0190*/  @!P0 DFMA R22, R22, -5, R30 ;  /* 0xc01400001616882b */ /* 0x000fd0000000001e */
[----:B------:R-:W-:Y:S01]  /*01a0*/  @!P0 DFMA R22, R26, 4, R22 ;  /* 0x401000001a16882b */ /* 0x000fe20000000016 */
[----:B------:R-:W-:Y:S01]  /*01b0*/  UMOV UR6, 0xa007d004 ;  /* 0xa007d00400067882 */ /* 0x000fe20000000000 */
[----:B------:R-:W-:Y:S01]  /*01c0*/  BSSY.RECONVERGENT B0, `(.L_x_81) ;  /* 0x000001c000007945 */ /* 0x000fe20003800200 */
[----:B--2---:R-:W-:Y:S02]  /*01d0*/  @!P0 DADD R4, R24, -R4 ;  /* 0x0000000018048229 */ /* 0x004fe40000000804 */
[----:B-----5:R-:W-:Y:S01]  /*01e0*/  @P0 DADD R12, R8, R12 ;  /* 0x00000000080c0229 */ /* 0x020fe2000000000c */
        /* <DEDUP_REMOVED lines=15> */
[----:B------:R-:W-:Y:S01]  /*02e0*/  @!P0 DADD R10, R22, -R6 ;  /* 0x00000000160a8229 */ /* 0x000fe20000000806 */
[----:B------:R-:W-:-:S05]  /*02f0*/  IMAD.MOV.U32 R7, RZ, RZ, 0x3f8f400f ;  /* 0x3f8f400fff077424 */ /* 0x000fca00078e00ff */
[----:B------:R-:W-:-:S04]  /*0300*/  @P0 DFMA R10, R18, 2, R14 ;  /* 0x40000000120a082b */ /* 0x000fc8000000000e */
[----:B------:R-:W-:Y:S07]  /*0310*/  @P1 BRA P2, `(.L_x_82) ;  /* 0x0000000000181947 */ /* 0x000fee0001000000 */
[----:B------:R-:W-:Y:S01]  /*0320*/  IMAD.MOV.U32 R20, RZ, RZ, R4 ;  /* 0x000000ffff147224 */ /* 0x000fe200078e0004 */
[----:B------:R-:W-:Y:S01]  /*0330*/  MOV R6, 0x360 ;  /* 0x0000036000067802 */ /* 0x000fe20000000f00 */
[----:B------:R-:W-:-:S07]  /*0340*/  IMAD.MOV.U32 R21, RZ, RZ, R5 ;  /* 0x000000ffff157224 */ /* 0x000fce00078e0005 */
[----:B------:R-:W-:Y:S05]  /*0350*/  CALL.REL.NOINC `($__internal_6_$__cuda_sm20_div_rn_f64_full) ;  /* 0x00000004007c7944 */ /* 0x000fea0003c00000 */
[----:B------:R-:W-:Y:S02]  /*0360*/  IMAD.MOV.U32 R2, RZ, RZ, R12 ;  /* 0x000000ffff027224 */ /* 0x000fe400078e000c */
[----:B------:R-:W-:-:S07]  /*0370*/  IMAD.MOV.U32 R3, RZ, RZ, R13 ;  /* 0x000000ffff037224 */ /* 0x000fce00078e000d */
.L_x_82:
[----:B------:R-:W-:Y:S05]  /*0380*/  BSYNC.RECONVERGENT B0 ;  /* 0x0000000000007941 */ /* 0x000fea0003800200 */
.L_x_81:
[----:B------:R-:W0:Y:S01]  /*0390*/  MUFU.RCP64H R5, 0.015258900821208953857 ;  /* 0x3f8f400f00057908 */ /* 0x000e220000001800 */
[----:B------:R-:W-:Y:S02]  /*03a0*/  HFMA2 R9, -RZ, RZ, 1.8896484375, 2.029296875 ;  /* 0x3f8f400fff097431 */ /* 0x000fe400000001ff */
[----:B------:R-:W-:Y:S01]  /*03b0*/  IMAD.MOV.U32 R8, RZ, RZ, -0x5ff82ffc ;  /* 0xa007d004ff087424 */ /* 0x000fe200078e00ff */
        /* <DEDUP_REMOVED lines=17> */
[----:B------:R-:W-:Y:S05]  /*04d0*/  CALL.REL.NOINC `($__internal_6_$__cuda_sm20_div_rn_f64_full) ;  /* 0x00000004001c7944 */ /* 0x000fea0003c00000 */
[----:B------:R-:W-:Y:S02]  /*04e0*/  IMAD.MOV.U32 R4, RZ, RZ, R12 ;  /* 0x000000ffff047224 */ /* 0x000fe400078e000c */
[----:B------:R-:W-:-:S07]  /*04f0*/  IMAD.MOV.U32 R5, RZ, RZ, R13 ;  /* 0x000000ffff057224 */ /* 0x000fce00078e000d */
.L_x_84:
[----:B------:R-:W-:Y:S05]  /*0500*/  BSYNC.RECONVERGENT B0 ;  /* 0x0000000000007941 */ /* 0x000fea0003800200 */
.L_x_83:
        /* <DEDUP_REMOVED lines=23> */
.L_x_86:
[----:B------:R-:W-:Y:S05]  /*0680*/  BSYNC.RECONVERGENT B0 ;  /* 0x0000000000007941 */ /* 0x000fea0003800200 */
.L_x_85:
        /* <DEDUP_REMOVED lines=12> */
[----:B------:R-:W-:Y:S01]  /*0750*/  DFMA R2, R8, -R12, R4 ;  /* 0x8000000c0802722b */ /* 0x000fe20000000004 */
[----:B------:R-:W0:Y:S07]  /*0760*/  LDC.64 R12, c[0x0][0x398] ;  /* 0x0000e600ff0c7b82 */ /* 0x000e2e0000000a00 */
[----:B------:R-:W-:-:S10]  /*0770*/  DFMA R8, R14, R2, R8 ;  /* 0x000000020e08722b */ /* 0x000fd40000000008 */
[----:B------:R-:W-:-:S05]  /*0780*/  FFMA R2, RZ, 1.1191424131393432617, R9 ;  /* 0x3f8f400fff027823 */ /* 0x000fca0000000009 */
[----:B------:R-:W-:Y:S01]  /*0790*/  FSETP.GT.AND P0, PT, |R2|, 1.469367938527859385e-39, PT ;  /* 0x001000000200780b */ /* 0x000fe20003f04200 */
[----:B0-----:R-:W-:-:S12]  /*07a0*/  DMUL R2, R12, 0.5 ;  /* 0x3fe000000c027828 */ /* 0x001fd80000000000 */
[----:B------:R-:W-:Y:S05]  /*07b0*/  @P0 BRA P1, `(.L_x_88) ;  /* 0x0000000000180947 */ /* 0x000fea0000800000 */
[----:B------:R-:W-:Y:S01]  /*07c0*/  MOV R20, R4 ;  /* 0x0000000400147202 */ /* 0x000fe20000000f00 */
[----:B------:R-:W-:Y:S01]  /*07d0*/  IMAD.MOV.U32 R21, RZ, RZ, R5 ;  /* 0x000000ffff157224 */ /* 0x000fe200078e0005 */
[----:B------:R-:W-:-:S07]  /*07e0*/  MOV R6, 0x800 ;  /* 0x0000080000067802 */ /* 0x000fce0000000f00 */
[----:B------:R-:W-:Y:S05]  /*07f0*/  CALL.REL.NOINC `($__internal_6_$__cuda_sm20_div_rn_f64_full) ;  /* 0x0000000000547944 */ /* 0x000fea0003c00000 */
[----:B------:R-:W-:Y:S02]  /*0800*/  IMAD.MOV.U32 R8, RZ, RZ, R12 ;  /* 0x000000ffff087224 */ /* 0x000fe400078e000c */
[----:B------:R-:W-:-:S07]  /*0810*/  IMAD.MOV.U32 R9, RZ, RZ, R13 ;  /* 0x000000ffff097224 */ /* 0x000fce00078e000d */
.L_x_88:
[----:B------:R-:W-:Y:S05]  /*0820*/  BSYNC.RECONVERGENT B0 ;  /* 0x0000000000007941 */ /* 0x000fea0003800200 */
.L_x_87:
[----:B------:R-:W-:Y:S02]  /*0830*/  DMUL R6, R18, -0.5 ;  /* 0xbfe0000012067828 */ /* 0x000fe40000000000 */
[----:B------:R-:W-:-:S06]  /*0840*/  DMUL R4, R16, 0.5 ;  /* 0x3fe0000010047828 */ /* 0x000fcc0000000000 */
[C---:B------:R-:W-:Y:S02]  /*0850*/  DMUL R12, R6.reuse, R16 ;  /* 0x00000010060c7228 */ /* 0x040fe40000000000 */
[----:B------:R-:W-:-:S06]  /*0860*/  DMUL R6, R6, R18 ;  /* 0x0000001206067228 */ /* 0x000fcc0000000000 */
[C---:B------:R-:W-:Y:S02]  /*0870*/  DFMA R12, R4.reuse, R18, R12 ;  /* 0x00000012040c722b */ /* 0x040fe4000000000c */
[-C--:B------:R-:W-:Y:S01]  /*0880*/  DFMA R6, R4, R16.reuse, -R6 ;  /* 0x000000100406722b */ /* 0x080fe20000000806 */
[----:B------:R-:W0:Y:S05]  /*0890*/  LDC.64 R4, c[0x0][0x388] ;  /* 0x0000e200ff047b82 */ /* 0x000e2a0000000a00 */
[C---:B------:R-:W-:Y:S02]  /*08a0*/  DMUL R14, R12.reuse, R16 ;  /* 0x000000100c0e7228 */ /* 0x040fe40000000000 */
[----:B------:R-:W-:-:S06]  /*08b0*/  DMUL R12, R12, R18 ;  /* 0x000000120c0c7228 */ /* 0x000fcc0000000000 */
[C---:B------:R-:W-:Y:S02]  /*08c0*/  DFMA R14, R6.reuse, R18, R14 ;  /* 0x00000012060e722b */ /* 0x040fe4000000000e */
[----:B------:R-:W-:-:S06]  /*08d0*/  DFMA R12, R6, R16, -R12 ;  /* 0x00000010060c722b */ /* 0x000fcc000000080c */
[----:B------:R-:W-:Y:S02]  /*08e0*/  DADD R14, -R14, R8 ;  /* 0x000000000e0e7229 */ /* 0x000fe40000000108 */
[----:B------:R-:W-:Y:S01]  /*08f0*/  DADD R12, -R12, R10 ;  /* 0x000000000c0c7229 */ /* 0x000fe2000000010a */
[----:B0-----:R-:W-:-:S05]  /*0900*/  IMAD.WIDE R4, R0, 0x10, R4 ;  /* 0x0000001000047825 */ /* 0x001fca00078e0204 */
[-C--:B------:R-:W-:Y:S02]  /*0910*/  DFMA R16, R14, -R2.reuse, R16 ;  /* 0x800000020e10722b */ /* 0x080fe40000000010 */
[----:B------:R-:W-:-:S07]  /*0920*/  DFMA R18, R12, R2, R18 ;  /* 0x000000020c12722b */ /* 0x000fce0000000012 */
[----:B------:R-:W-:Y:S01]  /*0930*/  STG.E.128 desc[UR4][R4.64], R16 ;  /* 0x0000001004007986 */ /* 0x000fe2000c101d04 */
[----:B------:R-:W-:Y:S05]  /*0940*/  EXIT ;  /* 0x000000000000794d */ /* 0x000fea0003800000 */
        .weak           $__internal_6_$__cuda_sm20_div_rn_f64_full
        .type           $__internal_6_$__cuda_sm20_div_rn_f64_full,@function
        .size           $__internal_6_$__cuda_sm20_div_rn_f64_full,(.L_x_124 - $__internal_6_$__cuda_sm20_div_rn_f64_full)
$__internal_6_$__cuda_sm20_div_rn_f64_full:
[----:B------:R-:W-:Y:S01]  /*0950*/  FSETP.GEU.AND P2, PT, |R21|, 1.469367938527859385e-39, PT ;  /* 0x001000001500780b */ /* 0x000fe20003f4e200 */
[----:B------:R-:W-:Y:S01]  /*0960*/  IMAD.MOV.U32 R15, RZ, RZ, R7 ;  /* 0x000000ffff0f7224 */ /* 0x000fe200078e0007 */
[C---:B------:R-:W-:Y:S01]  /*0970*/  FSETP.GEU.AND P0, PT, |R7|.reuse, 1.469367938527859385e-39, PT ;  /* 0x001000000700780b */ /* 0x040fe20003f0e200 */
[----:B------:R-:W-:Y:S01]  /*0980*/  IMAD.U32 R14, RZ, RZ, UR6 ;  /* 0x00000006ff0e7e24 */ /* 0x000fe2000f8e00ff */
[C---:B------:R-:W-:Y:S01]  /*0990*/  LOP3.LUT R8, R7.reuse, 0x800fffff, RZ, 0xc0, !PT ;  /* 0x800fffff07087812 */ /* 0x040fe200078ec0ff */
[----:B------:R-:W-:Y:S01]  /*09a0*/  IMAD.U32 R12, RZ, RZ, UR6 ;  /* 0x00000006ff0c7e24 */ /* 0x000fe2000f8e00ff */
[----:B------:R-:W-:Y:S01]  /*09b0*/  LOP3.LUT R27, R7, 0x7ff00000, RZ, 0xc0, !PT ;  /* 0x7ff00000071b7812 */ /* 0x000fe200078ec0ff */
[----:B------:R-:W-:Y:S01]  /*09c0*/  IMAD.MOV.U32 R28, RZ, RZ, 0x1 ;  /* 0x00000001ff1c7424 */ /* 0x000fe200078e00ff */
[----:B------:R-:W-:Y:S01]  /*09d0*/  LOP3.LUT R13, R8, 0x3ff00000, RZ, 0xfc, !PT ;  /* 0x3ff00000080d7812 */ /* 0x000fe200078efcff */
[----:B------:R-:W-:Y:S01]  /*09e0*/  BSSY.RECONVERGENT B1, `(.L_x_89) ;  /* 0x0000050000017945 */ /* 0x000fe20003800200 */
[----:B------:R-:W-:-:S03]  /*09f0*/  LOP3.LUT R8, R21, 0x7ff00000, RZ, 0xc0, !PT ;  /* 0x7ff0000015087812 */ /* 0x000fc600078ec0ff */
[----:B------:R-:W-:Y:S01]  /*0a00*/  @!P2 LOP3.LUT R9, R15, 0x7ff00000, RZ, 0xc0, !PT ;  /* 0x7ff000000f09a812 */ /* 0x000fe200078ec0ff */
[----:B------:R-:W-:Y:S01]  /*0a10*/  @!P2 IMAD.MOV.U32 R24, RZ, RZ, RZ ;  /* 0x000000ffff18a224 */ /* 0x000fe200078e00ff */
[----:B------:R-:W-:Y:S01]  /*0a20*/  @!P0 DMUL R12, R14, 8.98846567431157953865e+307 ;  /* 0x7fe000000e0c8828 */ /* 0x000fe20000000000 */
[C---:B------:R-:W-:Y:S01]  /*0a30*/  ISETP.GE.U32.AND P1, PT, R8.reuse, R27, PT ;  /* 0x0000001b0800720c */ /* 0x040fe20003f26070 */
[----:B------:R-:W-:Y:S01]  /*0a40*/  IMAD.MOV.U32 R26, RZ, RZ, R8 ;  /* 0x000000ffff1a7224 */ /* 0x000fe200078e0008 */
[----:B------:R-:W-:Y:S01]  /*0a50*/  @!P2 ISETP.GE.U32.AND P3, PT, R8, R9, PT ;  /* 0x000000090800a20c */ /* 0x000fe20003f66070 */
[----:B------:R-:W-:Y:S02]  /*0a60*/  IMAD.MOV.U32 R9, RZ, RZ, 0x1ca00000 ;  /* 0x1ca00000ff097424 */ /* 0x000fe400078e00ff */
[----:B------:R-:W0:Y:S03]  /*0a70*/  MUFU.RCP64H R29, R13 ;  /* 0x0000000d001d7308 */ /* 0x000e260000001800 */
[----:B------:R-:W-:-:S02]  /*0a80*/  @!P2 SEL R25, R9, 0x63400000, !P3 ;  /* 0x634000000919a807 */ /* 0x000fc40005800000 */
[----:B------:R-:W-:Y:S02]  /*0a90*/  SEL R23, R9, 0x63400000, !P1 ;  /* 0x6340000009177807 */ /* 0x000fe40004800000 */
[--C-:B------:R-:W-:Y:S02]  /*0aa0*/  @!P2 LOP3.LUT R22, R25, 0x80000000, R21.reuse, 0xf8, !PT ;  /* 0x800000001916a812 */ /* 0x100fe400078ef815 */
[----:B------:R-:W-:Y:S02]  /*0ab0*/  LOP3.LUT R23, R23, 0x800fffff, R21, 0xf8, !PT ;  /* 0x800fffff17177812 */ /* 0x000fe400078ef815 */
[----:B------:R-:W-:Y:S02]  /*0ac0*/  @!P2 LOP3.LUT R25, R22, 0x100000, RZ, 0xfc, !PT ;  /* 0x001000001619a812 */ /* 0x000fe400078efcff */
[----:B------:R-:W-:Y:S02]  /*0ad0*/  MOV R22, R20 ;  /* 0x0000001400167202 */ /* 0x000fe40000000f00 */
[----:B------:R-:W-:-:S04]  /*0ae0*/  @!P0 LOP3.LUT R27, R13, 0x7ff00000, RZ, 0xc0, !PT ;  /* 0x7ff000000d1b8812 */ /* 0x000fc800078ec0ff */
[----:B------:R-:W-:Y:S02]  /*0af0*/  @!P2 DFMA R22, R22, 2, -R24 ;  /* 0x400000001616a82b */ /* 0x000fe40000000818 */
[----:B0-----:R-:W-:-:S08]  /*0b00*/  DFMA R24, R28, -R12, 1 ;  /* 0x3ff000001c18742b */ /* 0x001fd0000000080c */
[----:B------:R-:W-:Y:S01]  /*0b10*/  DFMA R24, R24, R24, R24 ;  /* 0x000000181818722b */ /* 0x000fe20000000018 */
[----:B------:R-:W-:-:S07]  /*0b20*/  @!P2 LOP3.LUT R26, R23, 0x7ff00000, RZ, 0xc0, !PT ;  /* 0x7ff00000171aa812 */ /* 0x000fce00078ec0ff */
[----:B------:R-:W-:-:S08]  /*0b30*/  DFMA R28, R28, R24, R28 ;  /* 0x000000181c1c722b */ /* 0x000fd0000000001c */
[----:B------:R-:W-:-:S08]  /*0b40*/  DFMA R30, R28, -R12, 1 ;  /* 0x3ff000001c1e742b */ /* 0x000fd0000000080c */
[----:B------:R-:W-:-:S08]  /*0b50*/  DFMA R30, R28, R30, R28 ;  /* 0x0000001e1c1e722b */ /* 0x000fd0000000001c */
[----:B------:R-:W-:-:S08]  /*0b60*/  DMUL R28, R30, R22 ;  /* 0x000000161e1c7228 */ /* 0x000fd00000000000 */
[----:B------:R-:W-:-:S08]  /*0b70*/  DFMA R24, R28, -R12, R22 ;  /* 0x8000000c1c18722b */ /* 0x000fd00000000016 */
[----:B------:R-:W-:Y:S01]  /*0b80*/  DFMA R24, R30, R24, R28 ;  /* 0x000000181e18722b */ /* 0x000fe2000000001c */
[----:B------:R-:W-:-:S05]  /*0b90*/  VIADD R28, R26, 0xffffffff ;  /* 0xffffffff1a1c7836 */ /* 0x000fca0000000000 */
[----:B------:R-:W-:Y:S01]  /*0ba0*/  ISETP.GT.U32.AND P0, PT, R28, 0x7feffffe, PT ;  /* 0x7feffffe1c00780c */ /* 0x000fe20003f04070 */
[----:B------:R-:W-:-:S05]  /*0bb0*/  VIADD R28, R27, 0xffffffff ;  /* 0xffffffff1b1c7836 */ /* 0x000fca0000000000 */
[----:B------:R-:W-:-:S13]  /*0bc0*/  ISETP.GT.U32.OR P0, PT, R28, 0x7feffffe, P0 ;  /* 0x7feffffe1c00780c */ /* 0x000fda0000704470 */
[----:B------:R-:W-:Y:S05]  /*0bd0*/  @P0 BRA `(.L_x_90) ;  /* 0x00000000006c0947 */ /* 0x000fea0003800000 */
[----:B------:R-:W-:Y:S02]  /*0be0*/  LOP3.LUT R21, R15, 0x7ff00000, RZ, 0xc0, !PT ;  /* 0x7ff000000f157812 */ /* 0x000fe400078ec0ff */
[----:B------:R-:W-:Y:S02]  /*0bf0*/  MOV R26, RZ ;  /* 0x000000ff001a7202 */ /* 0x000fe40000000f00 */
[CC--:B------:R-:W-:Y:S02]  /*0c00*/  VIADDMNMX R20, R8.reuse, -R21.reuse, 0xb9600000, !PT ;  /* 0xb960000008147446 */ /* 0x0c0fe40007800915 */
[----:B------:R-:W-:Y:S02]  /*0c10*/  ISETP.GE.U32.AND P0, PT, R8, R21, PT ;  /* 0x000000150800720c */ /* 0x000fe40003f06070 */
        /* <DEDUP_REMOVED lines=13> */
[----:B------:R-:W-:Y:S02]  /*0cf0*/  IMAD.MOV R13, RZ, RZ, -R20 ;  /* 0x000000ffff0d7224 */ /* 0x000fe400078e0a14 */
[----:B------:R-:W-:-:S06]  /*0d00*/  IMAD.MOV.U32 R12, RZ, RZ, RZ ;  /* 0x000000ffff0c7224 */ /* 0x000fcc00078e00ff */
[----:B------:R-:W-:Y:S02]  /*0d10*/  DFMA R12, R8, -R12, R24 ;  /* 0x8000000c080c722b */ /* 0x000fe40000000018 */
[----:B------:R-:W-:-:S04]  /*0d20*/  DMUL.RP R24, R24, R26 ;  /* 0x0000001a18187228 */ /* 0x000fc80000008000 */
[----:B------:R-:W-:-:S04]  /*0d30*/  IADD3 R12, PT, PT, -R20, -0x43300000, RZ ;  /* 0xbcd00000140c7810 */ /* 0x000fc80007ffe1ff */
[----:B------:R-:W-:Y:S02]  /*0d40*/  FSETP.NEU.AND P0, PT, |R13|, R12, PT ;  /* 0x0000000c0d00720b */ /* 0x000fe40003f0d200 */
[----:B------:R-:W-:Y:S02]  /*0d50*/  LOP3.LUT R15, R25, R15, RZ, 0x3c, !PT ;  /* 0x0000000f190f7212 */ /* 0x000fe400078e3cff */
[----:B------:R-:W-:Y:S02]  /*0d60*/  FSEL R8, R24, R8, !P0 ;  /* 0x0000000818087208 */ /* 0x000fe40004000000 */
[----:B------:R-:W-:Y:S01]  /*0d70*/  FSEL R9, R15, R9, !P0 ;  /* 0x000000090f097208 */ /* 0x000fe20004000000 */
[----:B------:R-:W-:Y:S06]  /*0d80*/  BRA `(.L_x_91) ;  /* 0x0000000000547947 */ /* 0x000fec0003800000 */
.L_x_90:
        /* <DEDUP_REMOVED lines=16> */
.L_x_93:
[----:B------:R-:W-:Y:S01]  /*0e90*/  LOP3.LUT R9, R15, 0x80000, RZ, 0xfc, !PT ;  /* 0x000800000f097812 */ /* 0x000fe200078efcff */
[----:B------:R-:W-:Y:S01]  /*0ea0*/  IMAD.MOV.U32 R8, RZ, RZ, R14 ;  /* 0x000000ffff087224 */ /* 0x000fe200078e000e */
[----:B------:R-:W-:Y:S06]  /*0eb0*/  BRA `(.L_x_91) ;  /* 0x0000000000087947 */ /* 0x000fec0003800000 */
.L_x_92:
[----:B------:R-:W-:Y:S01]  /*0ec0*/  LOP3.LUT R9, R21, 0x80000, RZ, 0xfc, !PT ;  /* 0x0008000015097812 */ /* 0x000fe200078efcff */
[----:B------:R-:W-:-:S07]  /*0ed0*/  IMAD.MOV.U32 R8, RZ, RZ, R20 ;  /* 0x000000ffff087224 */ /* 0x000fce00078e0014 */
.L_x_91:
[----:B------:R-:W-:Y:S05]  /*0ee0*/  BSYNC.RECONVERGENT B1 ;  /* 0x0000000000017941 */ /* 0x000fea0003800200 */
.L_x_89:
[----:B------:R-:W-:Y:S02]  /*0ef0*/  IMAD.MOV.U32 R12, RZ, RZ, R8 ;  /* 0x000000ffff0c7224 */ /* 0x000fe400078e0008 */
[----:B------:R-:W-:Y:S02]  /*0f00*/  IMAD.MOV.U32 R13, RZ, RZ, R9 ;  /* 0x000000ffff0d7224 */ /* 0x000fe400078e0009 */
[----:B------:R-:W-:Y:S02]  /*0f10*/  IMAD.MOV.U32 R8, RZ, RZ, R6 ;  /* 0x000000ffff087224 */ /* 0x000fe400078e0006 */
[----:B------:R-:W-:-:S04]  /*0f20*/  IMAD.MOV.U32 R9, RZ, RZ, 0x0 ;  /* 0x00000000ff097424 */ /* 0x000fc800078e00ff */
[----:B------:R-:W-:Y:S05]  /*0f30*/  RET.REL.NODEC R8 `(_Z20rungeKutta2FirstStepP7double2S0_dd) ;  /* 0xfffffff008307950 */ /* 0x000fea0003c3ffff */
.L_x_94:
        /* <DEDUP_REMOVED lines=12> */
.L_x_124:


//--------------------- .text._Z14boundabsKernelP7double2 --------------------------
	.section	.text._Z14boundabsKernelP7double2,"ax",@progbits
	.align	128
        .global         _Z14boundabsKernelP7double2
        .type           _Z14boundabsKernelP7double2,@function
        .size           _Z14boundabsKernelP7double2,(.L_x_125 - _Z14boundabsKernelP7double2)
        .other          _Z14boundabsKernelP7double2,@"STO_CUDA_ENTRY STV_DEFAULT"
_Z14boundabsKernelP7double2:
.text._Z14boundabsKernelP7double2:
        /* <DEDUP_REMOVED lines=8> */
[----:B-1----:R0:W5:Y:S01]  /*0080*/  LDG.E.128 R4, desc[UR4][R8.64] ;  /* 0x0000000408047981 */ /* 0x002162000c1e1d00 */
[----:B------:R-:W1:Y:S01]  /*0090*/  MUFU.RCP64H R3, 100 ;  /* 0x4059000000037908 */ /* 0x000e620000001800 */
[----:B------:R-:W-:Y:S01]  /*00a0*/  IMAD.MOV.U32 R12, RZ, RZ, 0x0 ;  /* 0x00000000ff0c7424 */ /* 0x000fe200078e00ff */
[----:B------:R-:W-:Y:S01]  /*00b0*/  BSSY.RECONVERGENT B0, `(.L_x_95) ;  /* 0x0000012000007945 */ /* 0x000fe20003800200 */
[----:B------:R-:W-:Y:S02]  /*00c0*/  IMAD.MOV.U32 R13, RZ, RZ, 0x40590000 ;  /* 0x40590000ff0d7424 */ /* 0x000fe400078e00ff */
[----:B------:R-:W-:-:S06]  /*00d0*/  IMAD.MOV.U32 R2, RZ, RZ, 0x1 ;  /* 0x00000001ff027424 */ /* 0x000fcc00078e00ff */
[----:B-1----:R-:W-:-:S08]  /*00e0*/  DFMA R10, R2, -R12, 1 ;  /* 0x3ff00000020a742b */ /* 0x002fd0000000080c */
[----:B------:R-:W-:-:S08]  /*00f0*/  DFMA R10, R10, R10, R10 ;  /* 0x0000000a0a0a722b */ /* 0x000fd0000000000a */
[----:B------:R-:W-:-:S08]  /*0100*/  DFMA R10, R2, R10, R2 ;  /* 0x0000000a020a722b */ /* 0x000fd00000000002 */
[C---:B------:R-:W-:Y:S01]  /*0110*/  DFMA R2, R10.reuse, -R12, 1 ;  /* 0x3ff000000a02742b */ /* 0x040fe2000000080c */
[----:B------:R-:W1:Y:S07]  /*0120*/  I2F.F64 R12, R0 ;  /* 0x00000000000c7312 */ /* 0x000e6e0000201c00 */
[----:B------:R-:W-:-:S08]  /*0130*/  DFMA R2, R10, R2, R10 ;  /* 0x000000020a02722b */ /* 0x000fd0000000000a */
[----:B-1----:R-:W-:Y:S01]  /*0140*/  DMUL R10, R12, R2 ;  /* 0x000000020c0a7228 */ /* 0x002fe20000000000 */
[----:B------:R-:W-:-:S07]  /*0150*/  FSETP.GEU.AND P1, PT, |R13|, 6.5827683646048100446e-37, PT ;  /* 0x036000000d00780b */ /* 0x000fce0003f2e200 */
[----:B------:R-:W-:-:S08]  /*0160*/  DFMA R14, R10, -100, R12 ;  /* 0xc05900000a0e782b */ /* 0x000fd0000000000c */
[----:B------:R-:W-:-:S10]  /*0170*/  DFMA R2, R2, R14, R10 ;  /* 0x0000000e0202722b */ /* 0x000fd4000000000a */
[----:B------:R-:W-:-:S05]  /*0180*/  FFMA R10, RZ, 3.390625, R3 ;  /* 0x40590000ff0a7823 */ /* 0x000fca0000000003 */
[----:B------:R-:W-:-:S13]  /*0190*/  FSETP.GT.AND P0, PT, |R10|, 1.469367938527859385e-39, PT ;  /* 0x001000000a00780b */ /* 0x000fda0003f04200 */
[----:B0-----:R-:W-:Y:S05]  /*01a0*/  @P0 BRA P1, `(.L_x_96) ;  /* 0x0000000000080947 */ /* 0x001fea0000800000 */
[----:B------:R-:W-:-:S07]  /*01b0*/  MOV R14, 0x1d0 ;  /* 0x000001d0000e7802 */ /* 0x000fce0000000f00 */
[----:B-----5:R-:W-:Y:S05]  /*01c0*/  CALL.REL.NOINC `($__internal_7_$__cuda_sm20_div_rn_f64_full) ;  /* 0x0000000000407944 */ /* 0x020fea0003c00000 */
.L_x_96:
[----:B------:R-:W-:Y:S05]  /*01d0*/  BSYNC.RECONVERGENT B0 ;  /* 0x0000000000007941 */ /* 0x000fea0003800200 */
.L_x_95:
[----:B------:R-:W0:Y:S01]  /*01e0*/  LDC.64 R10, c[0x0][0x380] ;  /* 0x0000e000ff0a7b82 */ /* 0x000e220000000a00 */
[----:B-----5:R-:W-:Y:S02]  /*01f0*/  DMUL R12, RZ, R6 ;  /* 0x00000006ff0c7228 */ /* 0x020fe40000000000 */
[----:B------:R-:W-:Y:S01]  /*0200*/  DMUL R14, R6, R2 ;  /* 0x00000002060e7228 */ /* 0x000fe20000000000 */
[----:B------:R-:W-:-:S05]  /*0210*/  IADD3 R7, PT, PT, -R0, 0x1ffff, RZ ;  /* 0x0001ffff00077810 */ /* 0x000fca0007ffe1ff */
[----:B------:R-:W-:Y:S02]  /*0220*/  DFMA R12, R4, R2, -R12 ;  /* 0x00000002040c722b */ /* 0x000fe4000000080c */
[----:B------:R-:W-:-:S07]  /*0230*/  DFMA R14, RZ, R4, R14 ;  /* 0x00000004ff0e722b */ /* 0x000fce000000000e */
[----:B------:R-:W-:Y:S01]  /*0240*/  STG.E.128 desc[UR4][R8.64], R12 ;  /* 0x0000000c08007986 */ /* 0x000fe2000c101d04 */
[----:B0-----:R-:W-:-:S05]  /*0250*/  IMAD.WIDE R4, R7, 0x10, R10 ;  /* 0x0000001007047825 */ /* 0x001fca00078e020a */
[----:B------:R-:W2:Y:S02]  /*0260*/  LDG.E.128 R16, desc[UR4][R4.64] ;  /* 0x0000000404107981 */ /* 0x000ea4000c1e1d00 */
[----:B--2---:R-:W-:Y:S02]  /*0270*/  DMUL R6, RZ, R18 ;  /* 0x00000012ff067228 */ /* 0x004fe40000000000 */
[----:B------:R-:W-:-:S06]  /*0280*/  DMUL R22, R18, R2 ;  /* 0x0000000212167228 */ /* 0x000fcc0000000000 */
[----:B------:R-:W-:Y:S02]  /*0290*/  DFMA R20, R16, R2, -R6 ;  /* 0x000000021014722b */ /* 0x000fe40000000806 */
[----:B------:R-:W-:-:S07]  /*02a0*/  DFMA R22, RZ, R16, R22 ;  /* 0x00000010ff16722b */ /* 0x000fce0000000016 */
[----:B------:R-:W-:Y:S01]  /*02b0*/  STG.E.128 desc[UR4][R4.64], R20 ;  /* 0x0000001404007986 */ /* 0x000fe2000c101d04 */
[----:B------:R-:W-:Y:S05]  /*02c0*/  EXIT ;  /* 0x000000000000794d */ /* 0x000fea0003800000 */
        .weak           $__internal_7_$__cuda_sm20_div_rn_f64_full
        .type           $__internal_7_$__cuda_sm20_div_rn_f64_full,@function
        .size           $__internal_7_$__cuda_sm20_div_rn_f64_full,(.L_x_125 - $__internal_7_$__cuda_sm20_div_rn_f64_full)
$__internal_7_$__cuda_sm20_div_rn_f64_full:
[----:B------:R-:W-:Y:S01]  /*02d0*/  IMAD.MOV.U32 R3, RZ, RZ, 0x3ff90000 ;  /* 0x3ff90000ff037424 */ /* 0x000fe200078e00ff */
[C---:B------:R-:W-:Y:S01]  /*02e0*/  FSETP.GEU.AND P1, PT, |R13|.reuse, 1.469367938527859385e-39, PT ;  /* 0x001000000d00780b */ /* 0x040fe20003f2e200 */
[----:B------:R-:W-:Y:S01]  /*02f0*/  IMAD.MOV.U32 R2, RZ, RZ, 0x0 ;  /* 0x00000000ff027424 */ /* 0x000fe200078e00ff */
[----:B------:R-:W-:Y:S01]  /*0300*/  LOP3.LUT R15, R13, 0x7ff00000, RZ, 0xc0, !PT ;  /* 0x7ff000000d0f7812 */ /* 0x000fe200078ec0ff */
[----:B------:R-:W0:Y:S01]  /*0310*/  MUFU.RCP64H R17, R3 ;  /* 0x0000000300117308 */ /* 0x000e220000001800 */
[----:B------:R-:W-:Y:S01]  /*0320*/  IMAD.MOV.U32 R16, RZ, RZ, 0x1 ;  /* 0x00000001ff107424 */ /* 0x000fe200078e00ff */
[----:B------:R-:W-:Y:S01]  /*0330*/  BSSY.RECONVERGENT B1, `(.L_x_97) ;  /* 0x0000045000017945 */ /* 0x000fe20003800200 */
[----:B------:R-:W-:Y:S01]  /*0340*/  IMAD.MOV.U32 R23, RZ, RZ, 0x1ca00000 ;  /* 0x1ca00000ff177424 */ /* 0x000fe200078e00ff */
[----:B------:R-:W-:Y:S01]  /*0350*/  ISETP.GE.U32.AND P0, PT, R15, 0x40500000, PT ;  /* 0x405000000f00780c */ /* 0x000fe20003f06070 */
[----:B------:R-:W-:Y:S02]  /*0360*/  IMAD.MOV.U32 R22, RZ, RZ, R15 ;  /* 0x000000ffff167224 */ /* 0x000fe400078e000f */
[----:B------:R-:W-:Y:S01]  /*0370*/  IMAD.MOV.U32 R25, RZ, RZ, 0x40500000 ;  /* 0x40500000ff197424 */ /* 0x000fe200078e00ff */
[----:B------:R-:W-:-:S04]  /*0380*/  SEL R23, R23, 0x63400000, !P0 ;  /* 0x6340000017177807 */ /* 0x000fc80004000000 */
[----:B------:R-:W-:-:S04]  /*0390*/  @!P1 LOP3.LUT R18, R23, 0x80000000, R13, 0xf8, !PT ;  /* 0x8000000017129812 */ /* 0x000fc800078ef80d */
[----:B------:R-:W-:Y:S01]  /*03a0*/  @!P1 LOP3.LUT R19, R18, 0x100000, RZ, 0xfc, !PT ;  /* 0x0010000012139812 */ /* 0x000fe200078efcff */
[----:B0-----:R-:W-:Y:S01]  /*03b0*/  DFMA R10, R16, -R2, 1 ;  /* 0x3ff00000100a742b */ /* 0x001fe20000000802 */
[----:B------:R-:W-:-:S07]  /*03c0*/  @!P1 IMAD.MOV.U32 R18, RZ, RZ, RZ ;  /* 0x000000ffff129224 */ /* 0x000fce00078e00ff */
[----:B------:R-:W-:-:S08]  /*03d0*/  DFMA R10, R10, R10, R10 ;  /* 0x0000000a0a0a722b */ /* 0x000fd0000000000a */
[----:B------:R-:W-:Y:S01]  /*03e0*/  DFMA R16, R16, R10, R16 ;  /* 0x0000000a1010722b */ /* 0x000fe20000000010 */
[----:B------:R-:W-:Y:S01]  /*03f0*/  LOP3.LUT R11, R23, 0x800fffff, R13, 0xf8, !PT ;  /* 0x800fffff170b7812 */ /* 0x000fe200078ef80d */
[----:B------:R-:W-:-:S06]  /*0400*/  IMAD.MOV.U32 R10, RZ, RZ, R12 ;  /* 0x000000ffff0a7224 */ /* 0x000fcc00078e000c */
        /* <DEDUP_REMOVED lines=12> */
[----:B------:R-:W-:-:S05]  /*04d0*/  IMAD.MOV.U32 R12, RZ, RZ, 0x40500000 ;  /* 0x40500000ff0c7424 */ /* 0x000fca00078e00ff */
[----:B------:R-:W-:-:S04]  /*04e0*/  VIADDMNMX R15, R15, -R12, 0xb9600000, !PT ;  /* 0xb96000000f0f7446 */ /* 0x000fc8000780090c */
[----:B------:R-:W-:-:S05]  /*04f0*/  VIMNMX R12, PT, PT, R15, 0x46a00000, PT ;  /* 0x46a000000f0c7848 */ /* 0x000fca0003fe0100 */
[----:B------:R-:W-:Y:S02]  /*0500*/  IMAD.IADD R23, R12, 0x1, -R23 ;  /* 0x000000010c177824 */ /* 0x000fe400078e0a17 */
[----:B------:R-:W-:Y:S02]  /*0510*/  IMAD.MOV.U32 R12, RZ, RZ, RZ ;  /* 0x000000ffff0c7224 */ /* 0x000fe400078e00ff */
[----:B------:R-:W-:-:S06]  /*0520*/  VIADD R13, R23, 0x7fe00000 ;  /* 0x7fe00000170d7836 */ /* 0x000fcc0000000000 */
[----:B------:R-:W-:-:S10]  /*0530*/  DMUL R18, R16, R12 ;  /* 0x0000000c10127228 */ /* 0x000fd40000000000 */
[----:B------:R-:W-:-:S13]  /*0540*/  FSETP.GTU.AND P0, PT, |R19|, 1.469367938527859385e-39, PT ;  /* 0x001000001300780b */ /* 0x000fda0003f0c200 */
[----:B------:R-:W-:Y:S05]  /*0550*/  @P0 BRA `(.L_x_99) ;  /* 0x0000000000880947 */ /* 0x000fea0003800000 */
[----:B------:R-:W-:Y:S01]  /*0560*/  DFMA R2, R16, -R2, R10 ;  /* 0x800000021002722b */ /* 0x000fe2000000000a */
[----:B------:R-:W-:-:S09]  /*0570*/  IMAD.MOV.U32 R12, RZ, RZ, RZ ;  /* 0x000000ffff0c7224 */ /* 0x000fd200078e00ff */
[C---:B------:R-:W-:Y:S02]  /*0580*/  FSETP.NEU.AND P0, PT, R3.reuse, RZ, PT ;  /* 0x000000ff0300720b */ /* 0x040fe40003f0d000 */
[----:B------:R-:W-:-:S04]  /*0590*/  LOP3.LUT R2, R3, 0x40590000, RZ, 0x3c, !PT ;  /* 0x4059000003027812 */ /* 0x000fc800078e3cff */
[----:B------:R-:W-:-:S04]  /*05a0*/  LOP3.LUT R11, R2, 0x80000000, RZ, 0xc0, !PT ;  /* 0x80000000020b7812 */ /* 0x000fc800078ec0ff */
[----:B------:R-:W-:-:S03]  /*05b0*/  LOP3.LUT R13, R11, R13, RZ, 0xfc, !PT ;  /* 0x0000000d0b0d7212 */ /* 0x000fc600078efcff */
        /* <DEDUP_REMOVED lines=11> */
.L_x_98:
[----:B------:R-:W-:-:S14]  /*0670*/  DSETP.NAN.AND P0, PT, R12, R12, PT ;  /* 0x0000000c0c00722a */ /* 0x000fdc0003f08000 */
[----:B------:R-:W-:Y:S05]  /*0680*/  @P0 BRA `(.L_x_100) ;  /* 0x0000000000340947 */ /* 0x000fea0003800000 */
[----:B------:R-:W-:Y:S01]  /*0690*/  ISETP.NE.AND P0, PT, R22, R25, PT ;  /* 0x000000191600720c */ /* 0x000fe20003f05270 */
[----:B------:R-:W-:Y:S02]  /*06a0*/  IMAD.MOV.U32 R18, RZ, RZ, 0x0 ;  /* 0x00000000ff127424 */ /* 0x000fe400078e00ff */
[----:B------:R-:W-:-:S10]  /*06b0*/  IMAD.MOV.U32 R19, RZ, RZ, -0x80000 ;  /* 0xfff80000ff137424 */ /* 0x000fd400078e00ff */
[----:B------:R-:W-:Y:S05]  /*06c0*/  @!P0 BRA `(.L_x_99) ;  /* 0x00000000002c8947 */ /* 0x000fea0003800000 */
[----:B------:R-:W-:Y:S02]  /*06d0*/  ISETP.NE.AND P0, PT, R22, 0x7ff00000, PT ;  /* 0x7ff000001600780c */ /* 0x000fe40003f05270 */
[----:B------:R-:W-:Y:S02]  /*06e0*/  LOP3.LUT R12, R13, 0x40590000, RZ, 0x3c, !PT ;  /* 0x405900000d0c7812 */ /* 0x000fe400078e3cff */
[----:B------:R-:W-:Y:S02]  /*06f0*/  ISETP.EQ.OR P0, PT, R25, RZ, !P0 ;  /* 0x000000ff1900720c */ /* 0x000fe40004702670 */
[----:B------:R-:W-:-:S11]  /*0700*/  LOP3.LUT R19, R12, 0x80000000, RZ, 0xc0, !PT ;  /* 0x800000000c137812 */ /* 0x000fd600078ec0ff */
[----:B------:R-:W-:Y:S01]  /*0710*/  @P0 LOP3.LUT R2, R19, 0x7ff00000, RZ, 0xfc, !PT ;  /* 0x7ff0000013020812 */ /* 0x000fe200078efcff */
[----:B------:R-:W-:Y:S02]  /*0720*/  @!P0 IMAD.MOV.U32 R18, RZ, RZ, RZ ;  /* 0x000000ffff128224 */ /* 0x000fe400078e00ff */
[----:B------:R-:W-:Y:S02]  /*0730*/  @P0 IMAD.MOV.U32 R18, RZ, RZ, RZ ;  /* 0x000000ffff120224 */ /* 0x000fe400078e00ff */
[----:B------:R-:W-:Y:S01]  /*0740*/  @P0 IMAD.MOV.U32 R19, RZ, RZ, R2 ;  /* 0x000000ffff130224 */ /* 0x000fe200078e0002 */
[----:B------:R-:W-:Y:S06]  /*0750*/  BRA `(.L_x_99) ;  /* 0x0000000000087947 */ /* 0x000fec0003800000 */
.L_x_100:
[----:B------:R-:W-:Y:S01]  /*0760*/  LOP3.LUT R19, R13, 0x80000, RZ, 0xfc, !PT ;  /* 0x000800000d137812 */ /* 0x000fe200078efcff */
[----:B------:R-:W-:-:S07]  /*0770*/  IMAD.MOV.U32 R18, RZ, RZ, R12 ;  /* 0x000000ffff127224 */ /* 0x000fce00078e000c */
.L_x_99:
[----:B------:R-:W-:Y:S05]  /*0780*/  BSYNC.RECONVERGENT B1 ;  /* 0x0000000000017941 */ /* 0x000fea0003800200 */
.L_x_97:
[----:B------:R-:W-:Y:S02]  /*0790*/  IMAD.MOV.U32 R15, RZ, RZ, 0x0 ;  /* 0x00000000ff0f7424 */ /* 0x000fe400078e00ff */
[----:B------:R-:W-:Y:S02]  /*07a0*/  IMAD.MOV.U32 R2, RZ, RZ, R18 ;  /* 0x000000ffff027224 */ /* 0x000fe400078e0012 */
[----:B------:R-:W-:Y:S01]  /*07b0*/  IMAD.MOV.U32 R3, RZ, RZ, R19 ;  /* 0x000000ffff037224 */ /* 0x000fe200078e0013 */
[----:B------:R-:W-:Y:S06]  /*07c0*/  RET.REL.NODEC R14 `(_Z14boundabsKernelP7double2) ;  /* 0xfffffff80e0c7950 */ /* 0x000fec0003c3ffff */
.L_x_101:
        /* <DEDUP_REMOVED lines=11> */
.L_x_125:


//--------------------- .text._Z11boundKernelP7double2 --------------------------
	.section	.text._Z11boundKernelP7double2,"ax",@progbits
	.align	128
        .global         _Z11boundKernelP7double2
        .type           _Z11boundKernelP7double2,@function
        .size           _Z11boundKernelP7double2,(.L_x_135 - _Z11boundKernelP7double2)
        .other          _Z11boundKernelP7double2,@"STO_CUDA_ENTRY STV_DEFAULT"
_Z11boundKernelP7double2:
.text._Z11boundKernelP7double2:
[----:B------:R-:W-:Y:S01]  /*0000*/  LDC R1, c[0x0][0x37c] ;  /* 0x0000df00ff017b82 */ /* 0x000fe20000000800 */
[----:B------:R-:W0:Y:S07]  /*0010*/  S2R R5, SR_TID.X ;  /* 0x0000000000057919 */ /* 0x000e2e0000002100 */
[----:B------:R-:W1:Y:S01]  /*0020*/  LDC.64 R2, c[0x0][0x380] ;  /* 0x0000e000ff027b82 */ /* 0x000e620000000a00 */
[----:B------:R-:W2:Y:S01]  /*0030*/  LDCU.64 UR4, c[0x0][0x358] ;  /* 0x00006b00ff0477ac */ /* 0x000ea20008000a00 */
[----:B0-----:R-:W-:-:S04]  /*0040*/  IMAD R5, R5, 0x1ffff, RZ ;  /* 0x0001ffff05057824 */ /* 0x001fc800078e02ff */
[----:B-1----:R-:W-:-:S05]  /*0050*/  IMAD.WIDE.U32 R2, R5, 0x10, R2 ;  /* 0x0000001005027825 */ /* 0x002fca00078e0002 */
[----:B--2---:R-:W-:Y:S01]  /*0060*/  STG.E.128 desc[UR4][R2.64], RZ ;  /* 0x000000ff02007986 */ /* 0x004fe2000c101d04 */
[----:B------:R-:W-:Y:S05]  /*0070*/  EXIT ;  /* 0x000000000000794d */ /* 0x000fea0003800000 */
.L_x_102:
        /* <DEDUP_REMOVED lines=16> */
.L_x_135:


//--------------------- .text._Z10pulseGaussP7double2 --------------------------
	.section	.text._Z10pulseGaussP7double2,"ax",@progbits
	.align	128
        .global         _Z10pulseGaussP7double2
        .type           _Z10pulseGaussP7double2,@function
        .size           _Z10pulseGaussP7double2,(.L_x_136 - _Z10pulseGaussP7double2)
        .other          _Z10pulseGaussP7double2,@"STO_CUDA_ENTRY STV_DEFAULT"
_Z10pulseGaussP7double2:
.text._Z10pulseGaussP7double2:
[----:B------:R-:W-:Y:S01]  /*0000*/  LDC R1, c[0x0][0x37c] ;  /* 0x0000df00ff017b82 */ /* 0x000fe20000000800 */
[----:B------:R-:W0:Y:S07]  /*0010*/  S2R R3, SR_TID.X ;  /* 0x0000000000037919 */ /* 0x000e2e0000002100 */
[----:B------:R-:W0:Y:S08]  /*0020*/  S2UR UR4, SR_CTAID.X ;  /* 0x00000000000479c3 */ /* 0x000e300000002500 */
[----:B------:R-:W0:Y:S02]  /*0030*/  LDC R0, c[0x0][0x360] ;  /* 0x0000d800ff007b82 */ /* 0x000e240000000800 */
[----:B0-----:R-:W-:-:S05]  /*0040*/  IMAD R0, R0, UR4, R3 ;  /* 0x0000000400007c24 */ /* 0x001fca000f8e0203 */
[----:B------:R-:W-:-:S13]  /*0050*/  ISETP.GT.AND P0, PT, R0, 0x1ffff, PT ;  /* 0x0001ffff0000780c */ /* 0x000fda0003f04270 */
[----:B------:R-:W-:Y:S05]  /*0060*/  @P0 EXIT ;  /* 0x000000000000094d */ /* 0x000fea0003800000 */
[----:B------:R-:W0:Y:S01]  /*0070*/  I2F.F64 R2, R0 ;  /* 0x0000000000027312 */ /* 0x000e220000201c00 */
[----:B------:R-:W-:Y:S01]  /*0080*/  IMAD.MOV.U32 R4, RZ, RZ, -0x5ff82ffc ;  /* 0xa007d004ff047424 */ /* 0x000fe200078e00ff */
[----:B------:R-:W-:Y:S01]  /*0090*/  UMOV UR4, 0xfefa39ef ;  /* 0xfefa39ef00047882 */ /* 0x000fe20000000000 */
[----:B------:R-:W-:Y:S01]  /*00a0*/  IMAD.MOV.U32 R5, RZ, RZ, 0x3f8f400f ;  /* 0x3f8f400fff057424 */ /* 0x000fe200078e00ff */
[----:B------:R-:W-:Y:S01]  /*00b0*/  UMOV UR5, 0x3fe62e42 ;  /* 0x3fe62e4200057882 */ /* 0x000fe20000000000 */
[----:B------:R-:W-:Y:S04]  /*00c0*/  BSSY.RECONVERGENT B0, `(.L_x_103) ;  /* 0x000003c000007945 */ /* 0x000fe80003800200 */
[----:B0-----:R-:W-:Y:S01]  /*00d0*/  DFMA R2, R2, R4, -1000 ;  /* 0xc08f40000202742b */ /* 0x001fe20000000004 */
[----:B------:R-:W-:Y:S01]  /*00e0*/  IMAD.MOV.U32 R4, RZ, RZ, 0x652b82fe ;  /* 0x652b82feff047424 */ /* 0x000fe200078e00ff */
[----:B------:R-:W-:-:S06]  /*00f0*/  MOV R5, 0x3ff71547 ;  /* 0x3ff7154700057802 */ /* 0x000fcc0000000f00 */
[----:B------:R-:W-:-:S08]  /*0100*/  DMUL R2, R2, -R2 ;  /* 0x8000000202027228 */ /* 0x000fd00000000000 */
[----:B------:R-:W-:Y:S02]  /*0110*/  DFMA R4, R2, R4, 6.75539944105574400000e+15 ;  /* 0x433800000204742b */ /* 0x000fe40000000004 */
[----:B------:R-:W-:-:S06]  /*0120*/  FSETP.GEU.AND P0, PT, |R3|, 4.1917929649353027344, PT ;  /* 0x4086232b0300780b */ /* 0x000fcc0003f0e200 */
[----:B------:R-:W-:-:S08]  /*0130*/  DADD R6, R4, -6.75539944105574400000e+15 ;  /* 0xc338000004067429 */ /* 0x000fd00000000000 */
[----:B------:R-:W-:Y:S01]  /*0140*/  DFMA R8, R6, -UR4, R2 ;  /* 0x8000000406087c2b */ /* 0x000fe20008000002 */
[----:B------:R-:W-:Y:S01]  /*0150*/  UMOV UR4, 0x3b39803f ;  /* 0x3b39803f00047882 */ /* 0x000fe20000000000 */
[----:B------:R-:W-:-:S06]  /*0160*/  UMOV UR5, 0x3c7abc9e ;  /* 0x3c7abc9e00057882 */ /* 0x000fcc0000000000 */
[----:B------:R-:W-:Y:S01]  /*0170*/  DFMA R6, R6, -UR4, R8 ;  /* 0x8000000406067c2b */ /* 0x000fe20008000008 */
[----:B------:R-:W-:Y:S01]  /*0180*/  UMOV UR4, 0x69ce2bdf ;  /* 0x69ce2bdf00047882 */ /* 0x000fe20000000000 */
[----:B------:R-:W-:Y:S01]  /*0190*/  IMAD.MOV.U32 R8, RZ, RZ, -0x35dec16 ;  /* 0xfca213eaff087424 */ /* 0x000fe200078e00ff */
[----:B------:R-:W-:Y:S01]  /*01a0*/  UMOV UR5, 0x3e5ade15 ;  /* 0x3e5ade1500057882 */ /* 0x000fe20000000000 */
[----:B------:R-:W-:-:S06]  /*01b0*/  IMAD.MOV.U32 R9, RZ, RZ, 0x3e928af3 ;  /* 0x3e928af3ff097424 */ /* 0x000fcc00078e00ff */
[----:B------:R-:W-:Y:S01]  /*01c0*/  DFMA R8, R6, UR4, R8 ;  /* 0x0000000406087c2b */ /* 0x000fe20008000008 */
[----:B------:R-:W-:Y:S01]  /*01d0*/  UMOV UR4, 0x62401315 ;  /* 0x6240131500047882 */ /* 0x000fe20000000000 */
[----:B------:R-:W-:-:S06]  /*01e0*/  UMOV UR5, 0x3ec71dee ;  /* 0x3ec71dee00057882 */ /* 0x000fcc0000000000 */
[----:B------:R-:W-:Y:S01]  /*01f0*/  DFMA R8, R6, R8, UR4 ;  /* 0x0000000406087e2b */ /* 0x000fe20008000008 */
        /* <DEDUP_REMOVED lines=20> */
[C---:B------:R-:W-:Y:S01]  /*0340*/  DFMA R8, R6.reuse, R8, UR4 ;  /* 0x0000000406087e2b */ /* 0x040fe20008000008 */
[----:B------:R-:W0:Y:S07]  /*0350*/  LDCU.64 UR4, c[0x0][0x358] ;  /* 0x00006b00ff0477ac */ /* 0x000e2e0008000a00 */
[C---:B------:R-:W-:Y:S02]  /*0360*/  DFMA R10, R6.reuse, R8, 1 ;  /* 0x3ff00000060a742b */ /* 0x040fe40000000008 */
[----:B------:R-:W1:Y:S06]  /*0370*/  LDC.64 R8, c[0x0][0x380] ;  /* 0x0000e000ff087b82 */ /* 0x000e6c0000000a00 */
[----:B------:R-:W-:-:S10]  /*0380*/  DFMA R10, R6, R10, 1 ;  /* 0x3ff00000060a742b */ /* 0x000fd4000000000a */
[----:B------:R-:W-:Y:S01]  /*0390*/  LEA R7, R4, R11, 0x14 ;  /* 0x0000000b04077211 */ /* 0x000fe200078ea0ff */
[----:B------:R-:W-:Y:S01]  /*03a0*/  IMAD.MOV.U32 R6, RZ, RZ, R10 ;  /* 0x000000ffff067224 */ /* 0x000fe200078e000a */
[----:B0-----:R-:W-:Y:S06]  /*03b0*/  @!P0 BRA `(.L_x_104) ;  /* 0x0000000000308947 */ /* 0x001fec0003800000 */
[----:B------:R-:W-:Y:S01]  /*03c0*/  FSETP.GEU.AND P1, PT, |R3|, 4.2275390625, PT ;  /* 0x408748000300780b */ /* 0x000fe20003f2e200 */
[C---:B------:R-:W-:Y:S02]  /*03d0*/  DADD R6, R2.reuse, +INF ;  /* 0x7ff0000002067429 */ /* 0x040fe40000000000 */
[----:B------:R-:W-:-:S08]  /*03e0*/  DSETP.GEU.AND P0, PT, R2, RZ, PT ;  /* 0x000000ff0200722a */ /* 0x000fd00003f0e000 */
[----:B------:R-:W-:Y:S02]  /*03f0*/  FSEL R6, R6, RZ, P0 ;  /* 0x000000ff06067208 */ /* 0x000fe40000000000 */
[----:B------:R-:W-:Y:S02]  /*0400*/  @!P1 LEA.HI R5, R4, R4, RZ, 0x1 ;  /* 0x0000000404059211 */ /* 0x000fe400078f08ff */
[----:B------:R-:W-:Y:S02]  /*0410*/  FSEL R7, R7, RZ, P0 ;  /* 0x000000ff07077208 */ /* 0x000fe40000000000 */
[----:B------:R-:W-:-:S04]  /*0420*/  @!P1 SHF.R.S32.HI R5, RZ, 0x1, R5 ;  /* 0x00000001ff059819 */ /* 0x000fc80000011405 */
[----:B------:R-:W-:Y:S01]  /*0430*/  @!P1 LEA R11, R5, R11, 0x14 ;  /* 0x0000000b050b9211 */ /* 0x000fe200078ea0ff */
[----:B------:R-:W-:-:S05]  /*0440*/  @!P1 IMAD.IADD R2, R4, 0x1, -R5 ;  /* 0x0000000104029824 */ /* 0x000fca00078e0a05 */
[----:B------:R-:W-:Y:S01]  /*0450*/  @!P1 LEA R3, R2, 0x3ff00000, 0x14 ;  /* 0x3ff0000002039811 */ /* 0x000fe200078ea0ff */
[----:B------:R-:W-:-:S06]  /*0460*/  @!P1 IMAD.MOV.U32 R2, RZ, RZ, RZ ;  /* 0x000000ffff029224 */ /* 0x000fcc00078e00ff */
[----:B------:R-:W-:-:S11]  /*0470*/  @!P1 DMUL R6, R10, R2 ;  /* 0x000000020a069228 */ /* 0x000fd60000000000 */
.L_x_104:
[----:B------:R-:W-:Y:S05]  /*0480*/  BSYNC.RECONVERGENT B0 ;  /* 0x0000000000007941 */ /* 0x000fea0003800200 */
.L_x_103:
[----:B------:R-:W-:Y:S01]  /*0490*/  DMUL R4, R6, 0.5 ;  /* 0x3fe0000006047828 */ /* 0x000fe20000000000 */
[----:B-1----:R-:W-:Y:S01]  /*04a0*/  IMAD.WIDE R8, R0, 0x10, R8 ;  /* 0x0000001000087825 */ /* 0x002fe200078e0208 */
[----:B------:R-:W-:-:S05]  /*04b0*/  CS2R R6, SRZ ;  /* 0x0000000000067805 */ /* 0x000fca000001ff00 */
[----:B------:R-:W-:Y:S01]  /*04c0*/  STG.E.128 desc[UR4][R8.64], R4 ;  /* 0x0000000408007986 */ /* 0x000fe2000c101d04 */
[----:B------:R-:W-:Y:S05]  /*04d0*/  EXIT ;  /* 0x000000000000794d */ /* 0x000fea0003800000 */
.L_x_105:
        /* <DEDUP_REMOVED lines=10> */
.L_x_136:


//--------------------- .text._Z7pulseXXP7double2 --------------------------
	.section	.text._Z7pulseXXP7double2,"ax",@progbits
	.align	128
        .global         _Z7pulseXXP7double2
        .type           _Z7pulseXXP7double2,@function
        .size           _Z7pulseXXP7double2,(.L_x_137 - _Z7pulseXXP7double2)
        .other          _Z7pulseXXP7double2,@"STO_CUDA_ENTRY STV_DEFAULT"
_Z7pulseXXP7double2:
.text._Z7pulseXXP7double2:
[----:B------:R-:W-:Y:S01]  /*0000*/  LDC R1, c[0x0][0x37c] ;  /* 0x0000df00ff017b82 */ /* 0x000fe20000000800 */
[----:B------:R-:W0:Y:S07]  /*0010*/  S2R R0, SR_TID.X ;  /* 0x0000000000007919 */ /* 0x000e2e0000002100 */
[----:B------:R-:W0:Y:S01]  /*0020*/  S2UR UR4, SR_CTAID.X ;  /* 0x00000000000479c3 */ /* 0x000e220000002500 */
[----:B------:R-:W-:Y:S01]  /*0030*/  HFMA2 R4, -RZ, RZ, -0.00786590576171875, -32.125 ;  /* 0xa007d004ff047431 */ /* 0x000fe200000001ff */
[----:B------:R-:W-:-:S06]  /*0040*/  MOV R5, 0x3f8f400f ;  /* 0x3f8f400f00057802 */ /* 0x000fcc0000000f00 */
[----:B------:R-:W0:Y:S08]  /*0050*/  LDC R9, c[0x0][0x360] ;  /* 0x0000d800ff097b82 */ /* 0x000e300000000800 */
[----:B------:R-:W1:Y:S01]  /*0060*/  LDC.64 R6, c[0x0][0x380] ;  /* 0x0000e000ff067b82 */ /* 0x000e620000000a00 */
[----:B0-----:R-:W-:Y:S01]  /*0070*/  IMAD R9, R9, UR4, R0 ;  /* 0x0000000409097c24 */ /* 0x001fe2000f8e0200 */
[----:B------:R-:W0:Y:S03]  /*0080*/  LDCU.64 UR4, c[0x0][0x358] ;  /* 0x00006b00ff0477ac */ /* 0x000e260008000a00 */
[----:B------:R-:W2:Y:S02]  /*0090*/  I2F.F64 R2, R9 ;  /* 0x0000000900027312 */ /* 0x000ea40000201c00 */
[----:B--2---:R-:W-:-:S08]  /*00a0*/  DFMA R2, R2, R4, -1000 ;  /* 0xc08f40000202742b */ /* 0x004fd00000000004 */
[----:B------:R-:W-:Y:S01]  /*00b0*/  DMUL R4, R2, R2 ;  /* 0x0000000202047228 */ /* 0x000fe20000000000 */
[----:B-1----:R-:W-:Y:S01]  /*00c0*/  IMAD.WIDE R2, R9, 0x10, R6 ;  /* 0x0000001009027825 */ /* 0x002fe200078e0206 */
[----:B------:R-:W-:-:S05]  /*00d0*/  CS2R R6, SRZ ;  /* 0x0000000000067805 */ /* 0x000fca000001ff00 */
[----:B0-----:R-:W-:Y:S01]  /*00e0*/  STG.E.128 desc[UR4][R2.64], R4 ;  /* 0x0000000402007986 */ /* 0x001fe2000c101d04 */
[----:B------:R-:W-:Y:S05]  /*00f0*/  EXIT ;  /* 0x000000000000794d */ /* 0x000fea0003800000 */
.L_x_106:
        /* <DEDUP_REMOVED lines=16> */
.L_x_137:


//--------------------- .text._Z8pulseSinP7double2 --------------------------
	.section	.text._Z8pulseSinP7double2,"ax",@progbits
	.align	128
        .global         _Z8pulseSinP7double2
        .type           _Z8pulseSinP7double2,@function
        .size           _Z8pulseSinP7double2,(.L_x_126 - _Z8pulseSinP7double2)
        .other          _Z8pulseSinP7double2,@"STO_CUDA_ENTRY STV_DEFAULT"
_Z8pulseSinP7double2:
.text._Z8pulseSinP7double2:
[----:B------:R-:W0:Y:S01]  /*0000*/  LDC R1, c[0x0][0x37c] ;  /* 0x0000df00ff017b82 */ /* 0x000e220000000800 */
[----:B------:R-:W1:Y:S07]  /*0010*/  S2R R3, SR_TID.X ;  /* 0x0000000000037919 */ /* 0x000e6e0000002100 */
[----:B------:R-:W1:Y:S01]  /*0020*/  S2UR UR4, SR_CTAID.X ;  /* 0x00000000000479c3 */ /* 0x000e620000002500 */
[----:B------:R-:W-:Y:S01]  /*0030*/  IMAD.MOV.U32 R2, RZ, RZ, -0x5ff82ffc ;  /* 0xa007d004ff027424 */ /* 0x000fe200078e00ff */
[----:B------:R-:W-:Y:S01]  /*0040*/  BSSY.RECONVERGENT B0, `(.L_x_107) ;  /* 0x000001e000007945 */ /* 0x000fe20003800200 */
[----:B0-----:R-:W-:-:S05]  /*0050*/  VIADD R1, R1, 0xffffffd8 ;  /* 0xffffffd801017836 */ /* 0x001fca0000000000 */
[----:B------:R-:W1:Y:S02]  /*0060*/  LDC R10, c[0x0][0x360] ;  /* 0x0000d800ff0a7b82 */ /* 0x000e640000000800 */
[----:B-1----:R-:W-:Y:S01]  /*0070*/  IMAD R10, R10, UR4, R3 ;  /* 0x000000040a0a7c24 */ /* 0x002fe2000f8e0203 */
[----:B------:R-:W0:Y:S01]  /*0080*/  LDCU.64 UR4, c[0x0][0x358] ;  /* 0x00006b00ff0477ac */ /* 0x000e220008000a00 */
[----:B------:R-:W-:Y:S02]  /*0090*/  IMAD.MOV.U32 R3, RZ, RZ, 0x3f8f400f ;  /* 0x3f8f400fff037424 */ /* 0x000fe400078e00ff */
[----:B------:R-:W1:Y:S04]  /*00a0*/  I2F.F64 R16, R10 ;  /* 0x0000000a00107312 */ /* 0x000e680000201c00 */
[----:B-1----:R-:W-:-:S08]  /*00b0*/  DFMA R16, R16, R2, -1000 ;  /* 0xc08f40001010742b */ /* 0x002fd00000000002 */
[----:B------:R-:W-:-:S14]  /*00c0*/  DSETP.NEU.AND P0, PT, |R16|, +INF , PT ;  /* 0x7ff000001000742a */ /* 0x000fdc0003f0d200 */
[----:B------:R-:W-:Y:S01]  /*00d0*/  @!P0 DMUL R2, RZ, R16 ;  /* 0x00000010ff028228 */ /* 0x000fe20000000000 */
[----:B------:R-:W-:Y:S01]  /*00e0*/  @!P0 IMAD.MOV.U32 R0, RZ, RZ, RZ ;  /* 0x000000ffff008224 */ /* 0x000fe200078e00ff */
[----:B0-----:R-:W-:Y:S09]  /*00f0*/  @!P0 BRA `(.L_x_108) ;  /* 0x0000000000488947 */ /* 0x001ff20003800000 */
[----:B------:R-:W-:Y:S01]  /*0100*/  UMOV UR6, 0x6dc9c883 ;  /* 0x6dc9c88300067882 */ /* 0x000fe20000000000 */
[----:B------:R-:W-:Y:S01]  /*0110*/  UMOV UR7, 0x3fe45f30 ;  /* 0x3fe45f3000077882 */ /* 0x000fe20000000000 */
[C---:B------:R-:W-:Y:S02]  /*0120*/  DSETP.GE.AND P0, PT, |R16|.reuse, 2.14748364800000000000e+09, PT ;  /* 0x41e000001000742a */ /* 0x040fe40003f06200 */
[----:B------:R-:W-:Y:S01]  /*0130*/  DMUL R4, R16, UR6 ;  /* 0x0000000610047c28 */ /* 0x000fe20008000000 */
[----:B------:R-:W-:Y:S01]  /*0140*/  UMOV UR6, 0x54442d18 ;  /* 0x54442d1800067882 */ /* 0x000fe20000000000 */
[----:B------:R-:W-:-:S04]  /*0150*/  UMOV UR7, 0x3ff921fb ;  /* 0x3ff921fb00077882 */ /* 0x000fc80000000000 */
[----:B------:R-:W0:Y:S08]  /*0160*/  F2I.F64 R0, R4 ;  /* 0x0000000400007311 */ /* 0x000e300000301100 */
[----:B0-----:R-:W0:Y:S02]  /*0170*/  I2F.F64 R2, R0 ;  /* 0x0000000000027312 */ /* 0x001e240000201c00 */
[----:B0-----:R-:W-:Y:S01]  /*0180*/  DFMA R6, R2, -UR6, R16 ;  /* 0x8000000602067c2b */ /* 0x001fe20008000010 */
[----:B------:R-:W-:Y:S01]  /*0190*/  UMOV UR6, 0x33145c00 ;  /* 0x33145c0000067882 */ /* 0x000fe20000000000 */
[----:B------:R-:W-:-:S06]  /*01a0*/  UMOV UR7, 0x3c91a626 ;  /* 0x3c91a62600077882 */ /* 0x000fcc0000000000 */
[----:B------:R-:W-:Y:S01]  /*01b0*/  DFMA R6, R2, -UR6, R6 ;  /* 0x8000000602067c2b */ /* 0x000fe20008000006 */
[----:B------:R-:W-:Y:S01]  /*01c0*/  UMOV UR6, 0x252049c0 ;  /* 0x252049c000067882 */ /* 0x000fe20000000000 */
[----:B------:R-:W-:-:S06]  /*01d0*/  UMOV UR7, 0x397b839a ;  /* 0x397b839a00077882 */ /* 0x000fcc0000000000 */
[----:B------:R-:W-:Y:S01]  /*01e0*/  DFMA R2, R2, -UR6, R6 ;  /* 0x8000000602027c2b */ /* 0x000fe20008000006 */
[----:B------:R-:W-:Y:S10]  /*01f0*/  @!P0 BRA `(.L_x_108) ;  /* 0x0000000000088947 */ /* 0x000ff40003800000 */
[----:B------:R-:W-:-:S07]  /*0200*/  MOV R12, 0x220 ;  /* 0x00000220000c7802 */ /* 0x000fce0000000f00 */
[----:B------:R-:W-:Y:S05]  /*0210*/  CALL.REL.NOINC `($_Z8pulseSinP7double2$__internal_trig_reduction_slowpathd) ;  /* 0x00000000008c7944 */ /* 0x000fea0003c00000 */
.L_x_108:
[----:B------:R-:W-:Y:S05]  /*0220*/  BSYNC.RECONVERGENT B0 ;  /* 0x0000000000007941 */ /* 0x000fea0003800200 */
.L_x_107:
[----:B------:R-:W0:Y:S01]  /*0230*/  LDCU.64 UR6, c[0x4][0x8] ;  /* 0x01000100ff0677ac */ /* 0x000e220008000a00 */
[----:B------:R-:W-:-:S05]  /*0240*/  IMAD.SHL.U32 R4, R0, 0x40, RZ ;  /* 0x0000004000047824 */ /* 0x000fca00078e00ff */
[----:B------:R-:W-:-:S04]  /*0250*/  LOP3.LUT R4, R4, 0x40, RZ, 0xc0, !PT ;  /* 0x0000004004047812 */ /* 0x000fc800078ec0ff */
[----:B0-----:R-:W-:-:S05]  /*0260*/  IADD3 R20, P0, PT, R4, UR6, RZ ;  /* 0x0000000604147c10 */ /* 0x001fca000ff1e0ff */
[----:B------:R-:W-:-:S05]  /*0270*/  IMAD.X R21, RZ, RZ, UR7, P0 ;  /* 0x00000007ff157e24 */ /* 0x000fca00080e06ff */
[----:B------:R-:W2:Y:S04]  /*0280*/  LDG.E.128.CONSTANT R16, desc[UR4][R20.64] ;  /* 0x0000000414107981 */ /* 0x000ea8000c1e9d00 */
[----:B------:R-:W3:Y:S04]  /*0290*/  LDG.E.128.CONSTANT R12, desc[UR4][R20.64+0x10] ;  /* 0x00001004140c7981 */ /* 0x000ee8000c1e9d00 */
[----:B------:R-:W4:Y:S01]  /*02a0*/  LDG.E.128.CONSTANT R4, desc[UR4][R20.64+0x20] ;  /* 0x0000200414047981 */ /* 0x000f22000c1e9d00 */
[----:B------:R-:W-:Y:S01]  /*02b0*/  LOP3.LUT R8, R0, 0x1, RZ, 0xc0, !PT ;  /* 0x0000000100087812 */ /* 0x000fe200078ec0ff */
[----:B------:R-:W-:-:S02]  /*02c0*/  IMAD.MOV.U32 R22, RZ, RZ, 0x20fd8164 ;  /* 0x20fd8164ff167424 */ /* 0x000fc400078e00ff */
[----:B------:R-:W-:Y:S01]  /*02d0*/  IMAD.MOV.U32 R11, RZ, RZ, 0x3da8ff83 ;  /* 0x3da8ff83ff0b7424 */ /* 0x000fe200078e00ff */
[----:B------:R-:W-:Y:S01]  /*02e0*/  ISETP.NE.U32.AND P0, PT, R8, 0x1, PT ;  /* 0x000000010800780c */ /* 0x000fe20003f05070 */
[----:B------:R-:W-:-:S03]  /*02f0*/  DMUL R8, R2, R2 ;  /* 0x0000000202087228 */ /* 0x000fc60000000000 */
[----:B------:R-:W-:Y:S02]  /*0300*/  FSEL R22, R22, -8.06006814911005101289e+34, !P0 ;  /* 0xf9785eba16167808 */ /* 0x000fe40004000000 */
[----:B------:R-:W-:-:S06]  /*0310*/  FSEL R23, -R11, 0.11223486810922622681, !P0 ;  /* 0x3de5db650b177808 */ /* 0x000fcc0004000100 */
[----:B--2---:R-:W-:-:S08]  /*0320*/  DFMA R16, R8, R22, R16 ;  /* 0x000000160810722b */ /* 0x004fd00000000010 */
[----:B------:R-:W-:-:S08]  /*0330*/  DFMA R16, R8, R16, R18 ;  /* 0x000000100810722b */ /* 0x000fd00000000012 */
[----:B---3--:R-:W-:-:S08]  /*0340*/  DFMA R12, R8, R16, R12 ;  /* 0x00000010080c722b */ /* 0x008fd0000000000c */
[----:B------:R-:W-:-:S08]  /*0350*/  DFMA R12, R8, R12, R14 ;  /* 0x0000000c080c722b */ /* 0x000fd0000000000e */
[----:B----4-:R-:W-:-:S08]  /*0360*/  DFMA R4, R8, R12, R4 ;  /* 0x0000000c0804722b */ /* 0x010fd00000000004 */
[----:B------:R-:W-:Y:S01]  /*0370*/  DFMA R4, R8, R4, R6 ;  /* 0x000000040804722b */ /* 0x000fe20000000006 */
[----:B------:R-:W0:Y:S07]  /*0380*/  LDC.64 R6, c[0x0][0x380] ;  /* 0x0000e000ff067b82 */ /* 0x000e2e0000000a00 */
[----:B------:R-:W-:Y:S02]  /*0390*/  DFMA R2, R4, R2, R2 ;  /* 0x000000020402722b */ /* 0x000fe40000000002 */
[----:B------:R-:W-:-:S10]  /*03a0*/  DFMA R4, R8, R4, 1 ;  /* 0x3ff000000804742b */ /* 0x000fd40000000004 */
[----:B------:R-:W-:Y:S02]  /*03b0*/  FSEL R4, R4, R2, !P0 ;  /* 0x0000000204047208 */ /* 0x000fe40004000000 */
[----:B------:R-:W-:Y:S02]  /*03c0*/  FSEL R5, R5, R3, !P0 ;  /* 0x0000000305057208 */ /* 0x000fe40004000000 */
[----:B------:R-:W-:Y:S01]  /*03d0*/  LOP3.LUT P0, RZ, R0, 0x2, RZ, 0xc0, !PT ;  /* 0x0000000200ff7812 */ /* 0x000fe2000780c0ff */
[----:B0-----:R-:W-:Y:S01]  /*03e0*/  IMAD.WIDE R10, R10, 0x10, R6 ;  /* 0x000000100a0a7825 */ /* 0x001fe200078e0206 */
[----:B------:R-:W-:Y:S02]  /*03f0*/  CS2R R6, SRZ ;  /* 0x0000000000067805 */ /* 0x000fe4000001ff00 */
[----:B------:R-:W-:-:S10]  /*0400*/  DADD R2, RZ, -R4 ;  /* 0x00000000ff027229 */ /* 0x000fd40000000804 */
[----:B------:R-:W-:Y:S02]  /*0410*/  FSEL R4, R4, R2, !P0 ;  /* 0x0000000204047208 */ /* 0x000fe40004000000 */
[----:B------:R-:W-:-:S05]  /*0420*/  FSEL R5, R5, R3, !P0 ;  /* 0x0000000305057208 */ /* 0x000fca0004000000 */
[----:B------:R-:W-:Y:S01]  /*0430*/  STG.E.128 desc[UR4][R10.64], R4 ;  /* 0x000000040a007986 */ /* 0x000fe2000c101d04 */
[----:B------:R-:W-:Y:S05]  /*0440*/  EXIT ;  /* 0x000000000000794d */ /* 0x000fea0003800000 */
        .type           $_Z8pulseSinP7double2$__internal_trig_reduction_slowpathd,@function
        .size           $_Z8pulseSinP7double2$__internal_trig_reduction_slowpathd,(.L_x_126 - $_Z8pulseSinP7double2$__internal_trig_reduction_slowpathd)
$_Z8pulseSinP7double2$__internal_trig_reduction_slowpathd:
[--C-:B------:R-:W-:Y:S01]  /*0450*/  SHF.R.U32.HI R6, RZ, 0x14, R17.reuse ;  /* 0x00000014ff067819 */ /* 0x100fe20000011611 */
[----:B------:R-:W-:Y:S02]  /*0460*/  IMAD.MOV.U32 R11, RZ, RZ, R16 ;  /* 0x000000ffff0b7224 */ /* 0x000fe400078e0010 */
[----:B------:R-:W-:Y:S01]  /*0470*/  IMAD.MOV.U32 R14, RZ, RZ, R17 ;  /* 0x000000ffff0e7224 */ /* 0x000fe200078e0011 */
[----:B------:R-:W-:Y:S01]  /*0480*/  LOP3.LUT R0, R6, 0x7ff, RZ, 0xc0, !PT ;  /* 0x000007ff06007812 */ /* 0x000fe200078ec0ff */
[----:B------:R-:W-:-:S03]  /*0490*/  IMAD.MOV.U32 R4, RZ, RZ, RZ ;  /* 0x000000ffff047224 */ /* 0x000fc600078e00ff */
[----:B------:R-:W-:-:S13]  /*04a0*/  ISETP.NE.AND P0, PT, R0, 0x7ff, PT ;  /* 0x000007ff0000780c */ /* 0x000fda0003f05270 */
[----:B------:R-:W-:Y:S05]  /*04b0*/  @!P0 BRA `(.L_x_109) ;  /* 0x0000000800488947 */ /* 0x000fea0003800000 */
[----:B------:R-:W-:Y:S01]  /*04c0*/  VIADD R0, R0, 0xfffffc00 ;  /* 0xfffffc0000007836 */ /* 0x000fe20000000000 */
[----:B------:R-:W-:Y:S01]  /*04d0*/  BSSY.RECONVERGENT B1, `(.L_x_110) ;  /* 0x000002f000017945 */ /* 0x000fe20003800200 */
[----:B------:R-:W-:-:S03]  /*04e0*/  CS2R R18, SRZ ;  /* 0x0000000000127805 */ /* 0x000fc6000001ff00 */
[----:B------:R-:W-:Y:S02]  /*04f0*/  SHF.R.U32.HI R7, RZ, 0x6, R0 ;  /* 0x00000006ff077819 */ /* 0x000fe40000011600 */
[----:B------:R-:W-:Y:S02]  /*0500*/  ISETP.GE.U32.AND P0, PT, R0, 0x80, PT ;  /* 0x000000800000780c */ /* 0x000fe40003f06070 */
[C---:B------:R-:W-:Y:S02]  /*0510*/  IADD3 R0, PT, PT, -R7.reuse, 0x13, RZ ;  /* 0x0000001307007810 */ /* 0x040fe40007ffe1ff */
[----:B------:R-:W-:Y:S02]  /*0520*/  IADD3 R21, PT, PT, -R7, 0xf, RZ ;  /* 0x0000000f07157810 */ /* 0x000fe40007ffe1ff */
[----:B------:R-:W-:-:S04]  /*0530*/  SEL R0, R0, 0x12, P0 ;  /* 0x0000001200007807 */ /* 0x000fc80000000000 */
[----:B------:R-:W-:-:S13]  /*0540*/  ISETP.GE.AND P0, PT, R21, R0, PT ;  /* 0x000000001500720c */ /* 0x000fda0003f06270 */
[----:B------:R-:W-:Y:S05]  /*0550*/  @P0 BRA `(.L_x_111) ;  /* 0x0000000000980947 */ /* 0x000fea0003800000 */
[----:B------:R-:W0:Y:S01]  /*0560*/  LDC.64 R8, c[0x0][0x358] ;  /* 0x0000d600ff087b82 */ /* 0x000e220000000a00 */
[C---:B------:R-:W-:Y:S01]  /*0570*/  SHF.L.U64.HI R13, R11.reuse, 0xb, R14 ;  /* 0x0000000b0b0d7819 */ /* 0x040fe2000001020e */
[----:B------:R-:W-:Y:S01]  /*0580*/  BSSY.RECONVERGENT B2, `(.L_x_112) ;  /* 0x0000022000027945 */ /* 0x000fe20003800200 */
[----:B------:R-:W-:Y:S01]  /*0590*/  IMAD.SHL.U32 R11, R11, 0x800, RZ ;  /* 0x000008000b0b7824 */ /* 0x000fe200078e00ff */
[----:B------:R-:W-:Y:S01]  /*05a0*/  IADD3 R15, PT, PT, RZ, -R7, -R0 ;  /* 0x80000007ff0f7210 */ /* 0x000fe20007ffe800 */
[----:B------:R-:W-:Y:S01]  /*05b0*/  IMAD.MOV.U32 R14, RZ, RZ, RZ ;  /* 0x000000ffff0e7224 */ /* 0x000fe200078e00ff */
[----:B------:R-:W-:Y:S02]  /*05c0*/  CS2R R18, SRZ ;  /* 0x0000000000127805 */ /* 0x000fe4000001ff00 */
[----:B------:R-:W-:Y:S01]  /*05d0*/  LOP3.LUT R13, R13, 0x80000000, RZ, 0xfc, !PT ;  /* 0x800000000d0d7812 */ /* 0x000fe200078efcff */
[----:B------:R-:W1:Y:S06]  /*05e0*/  LDC.64 R2, c[0x4][RZ] ;  /* 0x01000000ff027b82 */ /* 0x000e6c0000000a00 */
.L_x_113:
[----:B0-----:R-:W-:Y:S01]  /*05f0*/  R2UR UR6, R8 ;  /* 0x00000000080672ca */ /* 0x001fe200000e0000 */
[----:B-1----:R-:W-:Y:S01]  /*0600*/  IMAD.WIDE R4, R21, 0x8, R2 ;  /* 0x0000000815047825 */ /* 0x002fe200078e0202 */
[----:B------:R-:W-:-:S13]  /*0610*/  R2UR UR7, R9 ;  /* 0x00000000090772ca */ /* 0x000fda00000e0000 */
[----:B------:R-:W2:Y:S01]  /*0620*/  LDG.E.64.CONSTANT R4, desc[UR6][R4.64] ;  /* 0x0000000604047981 */ /* 0x000ea2000c1e9b00 */
[----:B------:R-:W-:Y:S02]  /*0630*/  VIADD R15, R15, 0x1 ;  /* 0x000000010f0f7836 */ /* 0x000fe40000000000 */
[----:B------:R-:W-:Y:S02]  /*0640*/  VIADD R21, R21, 0x1 ;  /* 0x0000000115157836 */ /* 0x000fe40000000000 */
[----:B--2---:R-:W-:-:S04]  /*0650*/  IMAD.WIDE.U32 R18, P2, R4, R11, R18 ;  /* 0x0000000b04127225 */ /* 0x004fc80007840012 */
[----:B------:R-:W-:Y:S02]  /*0660*/  IMAD R23, R4, R13, RZ ;  /* 0x0000000d04177224 */ /* 0x000fe400078e02ff */
[CC--:B------:R-:W-:Y:S02]  /*0670*/  IMAD R16, R5.reuse, R11.reuse, RZ ;  /* 0x0000000b05107224 */ /* 0x0c0fe400078e02ff */
[----:B------:R-:W-:Y:S01]  /*0680*/  IMAD.HI.U32 R25, R5, R11, RZ ;  /* 0x0000000b05197227 */ /* 0x000fe200078e00ff */
[----:B------:R-:W-:-:S03]  /*0690*/  IADD3 R19, P0, PT, R23, R19, RZ ;  /* 0x0000001317137210 */ /* 0x000fc60007f1e0ff */
[----:B------:R-:W-:Y:S01]  /*06a0*/  IMAD R23, R14, 0x8, R1 ;  /* 0x000000080e177824 */ /* 0x000fe200078e0201 */
[----:B------:R-:W-:Y:S01]  /*06b0*/  IADD3 R19, P1, PT, R16, R19, RZ ;  /* 0x0000001310137210 */ /* 0x000fe20007f3e0ff */
[----:B------:R-:W-:-:S04]  /*06c0*/  IMAD.HI.U32 R16, R4, R13, RZ ;  /* 0x0000000d04107227 */ /* 0x000fc800078e00ff */
[----:B------:R-:W-:Y:S01]  /*06d0*/  IMAD.X R4, RZ, RZ, R16, P2 ;  /* 0x000000ffff047224 */ /* 0x000fe200010e0610 */
[----:B------:R0:W-:Y:S01]  /*06e0*/  STL.64 [R23], R18 ;  /* 0x0000001217007387 */ /* 0x0001e20000100a00 */
[----:B------:R-:W-:-:S03]  /*06f0*/  IMAD.HI.U32 R16, R5, R13, RZ ;  /* 0x0000000d05107227 */ /* 0x000fc600078e00ff */
[----:B------:R-:W-:Y:S01]  /*0700*/  IADD3.X R4, P0, PT, R25, R4, RZ, P0, !PT ;  /* 0x0000000419047210 */ /* 0x000fe2000071e4ff */
[----:B------:R-:W-:Y:S02]  /*0710*/  IMAD R5, R5, R13, RZ ;  /* 0x0000000d05057224 */ /* 0x000fe400078e02ff */
[----:B------:R-:W-:-:S03]  /*0720*/  VIADD R14, R14, 0x1 ;  /* 0x000000010e0e7836 */ /* 0x000fc60000000000 */
[----:B------:R-:W-:Y:S01]  /*0730*/  IADD3.X R5, P1, PT, R5, R4, RZ, P1, !PT ;  /* 0x0000000405057210 */ /* 0x000fe20000f3e4ff */
[----:B------:R-:W-:Y:S01]  /*0740*/  IMAD.X R4, RZ, RZ, R16, P0 ;  /* 0x000000ffff047224 */ /* 0x000fe200000e0610 */
[----:B------:R-:W-:-:S03]  /*0750*/  ISETP.NE.AND P0, PT, R15, -0xf, PT ;  /* 0xfffffff10f00780c */ /* 0x000fc60003f05270 */
[----:B------:R-:W-:Y:S02]  /*0760*/  IMAD.X R4, RZ, RZ, R4, P1 ;  /* 0x000000ffff047224 */ /* 0x000fe400008e0604 */
[----:B0-----:R-:W-:Y:S02]  /*0770*/  IMAD.MOV.U32 R18, RZ, RZ, R5 ;  /* 0x000000ffff127224 */ /* 0x001fe400078e0005 */
[----:B------:R-:W-:-:S06]  /*0780*/  IMAD.MOV.U32 R19, RZ, RZ, R4 ;  /* 0x000000ffff137224 */ /* 0x000fcc00078e0004 */
[----:B------:R-:W-:Y:S05]  /*0790*/  @P0 BRA `(.L_x_113) ;  /* 0xfffffffc00940947 */ /* 0x000fea000383ffff */
[----:B------:R-:W-:Y:S05]  /*07a0*/  BSYNC.RECONVERGENT B2 ;  /* 0x0000000000027941 */ /* 0x000fea0003800200 */
.L_x_112:
[----:B------:R-:W-:-:S07]  /*07b0*/  IMAD.MOV.U32 R21, RZ, RZ, R0 ;  /* 0x000000ffff157224 */ /* 0x000fce00078e0000 */
.L_x_111:
[----:B------:R-:W-:Y:S05]  /*07c0*/  BSYNC.RECONVERGENT B1 ;  /* 0x0000000000017941 */ /* 0x000fea0003800200 */
.L_x_110:
[----:B------:R-:W-:Y:S01]  /*07d0*/  LOP3.LUT P0, R23, R6, 0x3f, RZ, 0xc0, !PT ;  /* 0x0000003f06177812 */ /* 0x000fe2000780c0ff */
[----:B------:R-:W-:-:S04]  /*07e0*/  IMAD.IADD R0, R7, 0x1, R21 ;  /* 0x0000000107007824 */ /* 0x000fc800078e0215 */
[----:B------:R-:W-:-:S05]  /*07f0*/  IMAD.U32 R21, R0, 0x8, R1 ;  /* 0x0000000800157824 */ /* 0x000fca00078e0001 */
[----:B------:R0:W-:Y:S04]  /*0800*/  STL.64 [R21+-0x78], R18 ;  /* 0xffff881215007387 */ /* 0x0001e80000100a00 */
[----:B------:R-:W2:Y:S04]  /*0810*/  @P0 LDL.64 R8, [R1+0x8] ;  /* 0x0000080001080983 */ /* 0x000ea80000100a00 */
[----:B------:R-:W3:Y:S04]  /*0820*/  LDL.64 R2, [R1+0x10] ;  /* 0x0000100001027983 */ /* 0x000ee80000100a00 */
[----:B------:R-:W4:Y:S01]  /*0830*/  LDL.64 R4, [R1+0x18] ;  /* 0x0000180001047983 */ /* 0x000f220000100a00 */
[----:B------:R-:W-:Y:S01]  /*0840*/  @P0 LOP3.LUT R0, R6, 0x3f, RZ, 0xc, !PT ;  /* 0x0000003f06000812 */ /* 0x000fe200078e0cff */
[----:B------:R-:W-:Y:S01]  /*0850*/  BSSY.RECONVERGENT B1, `(.L_x_114) ;  /* 0x0000034000017945 */ /* 0x000fe20003800200 */
[----:B--2---:R-:W-:-:S02]  /*0860*/  @P0 SHF.R.U64 R7, R8, 0x1, R9 ;  /* 0x0000000108070819 */ /* 0x004fc40000001209 */
[----:B------:R-:W-:Y:S02]  /*0870*/  @P0 SHF.R.U32.HI R9, RZ, 0x1, R9 ;  /* 0x00000001ff090819 */ /* 0x000fe40000011609 */
[CC--:B---3--:R-:W-:Y:S02]  /*0880*/  @P0 SHF.L.U32 R11, R2.reuse, R23.reuse, RZ ;  /* 0x00000017020b0219 */ /* 0x0c8fe400000006ff */
[----:B------:R-:W-:Y:S02]  /*0890*/  @P0 SHF.R.U64 R6, R7, R0, R9 ;  /* 0x0000000007060219 */ /* 0x000fe40000001209 */
[--C-:B------:R-:W-:Y:S02]  /*08a0*/  @P0 SHF.R.U32.HI R15, RZ, 0x1, R3.reuse ;  /* 0x00000001ff0f0819 */ /* 0x100fe40000011603 */
[C-C-:B------:R-:W-:Y:S02]  /*08b0*/  @P0 SHF.R.U64 R13, R2.reuse, 0x1, R3.reuse ;  /* 0x00000001020d0819 */ /* 0x140fe40000001203 */
[----:B------:R-:W-:-:S02]  /*08c0*/  @P0 SHF.L.U64.HI R8, R2, R23, R3 ;  /* 0x0000001702080219 */ /* 0x000fc40000010203 */
[----:B------:R-:W-:Y:S02]  /*08d0*/  @P0 SHF.R.U32.HI R7, RZ, R0, R9 ;  /* 0x00000000ff070219 */ /* 0x000fe40000011609 */
[----:B------:R-:W-:Y:S02]  /*08e0*/  @P0 LOP3.LUT R2, R11, R6, RZ, 0xfc, !PT ;  /* 0x000000060b020212 */ /* 0x000fe400078efcff */
[----:B----4-:R-:W-:Y:S02]  /*08f0*/  @P0 SHF.L.U32 R9, R4, R23, RZ ;  /* 0x0000001704090219 */ /* 0x010fe400000006ff */
[----:B------:R-:W-:Y:S02]  /*0900*/  @P0 SHF.R.U64 R14, R13, R0, R15 ;  /* 0x000000000d0e0219 */ /* 0x000fe4000000120f */
[----:B------:R-:W-:Y:S01]  /*0910*/  @P0 LOP3.LUT R3, R8, R7, RZ, 0xfc, !PT ;  /* 0x0000000708030212 */ /* 0x000fe200078efcff */
[----:B------:R-:W-:Y:S01]  /*0920*/  IMAD.SHL.U32 R8, R2, 0x4, RZ ;  /* 0x0000000402087824 */ /* 0x000fe200078e00ff */
[----:B------:R-:W-:-:S02]  /*0930*/  @P0 SHF.L.U64.HI R23, R4, R23, R5 ;  /* 0x0000001704170219 */ /* 0x000fc40000010205 */
[----:B------:R-:W-:Y:S02]  /*0940*/  @P0 LOP3.LUT R4, R9, R14, RZ, 0xfc, !PT ;  /* 0x0000000e09040212 */ /* 0x000fe400078efcff */
[----:B------:R-:W-:Y:S02]  /*0950*/  @P0 SHF.R.U32.HI R0, RZ, R0, R15 ;  /* 0x00000000ff000219 */ /* 0x000fe4000001160f */
[----:B------:R-:W-:Y:S02]  /*0960*/  SHF.L.U64.HI R9, R2, 0x2, R3 ;  /* 0x0000000202097819 */ /* 0x000fe40000010203 */
[----:B------:R-:W-:Y:S02]  /*0970*/  @P0 LOP3.LUT R5, R23, R0, RZ, 0xfc, !PT ;  /* 0x0000000017050212 */ /* 0x000fe400078efcff */
[----:B------:R-:W-:Y:S02]  /*0980*/  SHF.L.W.U32.HI R3, R3, 0x2, R4 ;  /* 0x0000000203037819 */ /* 0x000fe40000010e04 */
[----:B------:R-:W-:-:S02]  /*0990*/  IADD3 RZ, P0, PT, RZ, -R8, RZ ;  /* 0x80000008ffff7210 */ /* 0x000fc40007f1e0ff */
[----:B------:R-:W-:Y:S02]  /*09a0*/  LOP3.LUT R0, RZ, R9, RZ, 0x33, !PT ;  /* 0x00000009ff007212 */ /* 0x000fe400078e33ff */
[----:B------:R-:W-:Y:S02]  /*09b0*/  SHF.L.W.U32.HI R4, R4, 0x2, R5 ;  /* 0x0000000204047819 */ /* 0x000fe40000010e05 */
[----:B------:R-:W-:Y:S02]  /*09c0*/  LOP3.LUT R2, RZ, R3, RZ, 0x33, !PT ;  /* 0x00000003ff027212 */ /* 0x000fe400078e33ff */
[----:B------:R-:W-:Y:S02]  /*09d0*/  IADD3.X R6, P0, PT, RZ, R0, RZ, P0, !PT ;  /* 0x00000000ff067210 */ /* 0x000fe4000071e4ff */
[----:B------:R-:W-:Y:S02]  /*09e0*/  LOP3.LUT R7, RZ, R4, RZ, 0x33, !PT ;  /* 0x00000004ff077212 */ /* 0x000fe400078e33ff */
[----:B------:R-:W-:-:S02]  /*09f0*/  IADD3.X R0, P1, PT, RZ, R2, RZ, P0, !PT ;  /* 0x00000002ff007210 */ /* 0x000fc4000073e4ff */
[----:B------:R-:W-:-:S03]  /*0a00*/  ISETP.GT.U32.AND P2, PT, R3, -0x1, PT ;  /* 0xffffffff0300780c */ /* 0x000fc60003f44070 */
[----:B------:R-:W-:Y:S01]  /*0a10*/  IMAD.X R7, RZ, RZ, R7, P1 ;  /* 0x000000ffff077224 */ /* 0x000fe200008e0607 */
[----:B------:R-:W-:-:S04]  /*0a20*/  ISETP.GT.AND.EX P0, PT, R4, -0x1, PT, P2 ;  /* 0xffffffff0400780c */ /* 0x000fc80003f04320 */
[----:B------:R-:W-:Y:S02]  /*0a30*/  SEL R2, R4, R7, P0 ;  /* 0x0000000704027207 */ /* 0x000fe40000000000 */
[----:B------:R-:W-:Y:S02]  /*0a40*/  SEL R13, R3, R0, P0 ;  /* 0x00000000030d7207 */ /* 0x000fe40000000000 */
[----:B------:R-:W-:Y:S02]  /*0a50*/  ISETP.NE.U32.AND P1, PT, R2, RZ, PT ;  /* 0x000000ff0200720c */ /* 0x000fe40003f25070 */
[----:B------:R-:W-:Y:S02]  /*0a60*/  SEL R9, R9, R6, P0 ;  /* 0x0000000609097207 */ /* 0x000fe40000000000 */
[----:B------:R-:W-:Y:S01]  /*0a70*/  SEL R3, R13, R2, !P1 ;  /* 0x000000020d037207 */ /* 0x000fe20004800000 */
[----:B------:R-:W-:-:S05]  /*0a80*/  @!P0 IMAD.MOV R8, RZ, RZ, -R8 ;  /* 0x000000ffff088224 */ /* 0x000fca00078e0a08 */
[----:B------:R-:W1:Y:S02]  /*0a90*/  FLO.U32 R3, R3 ;  /* 0x0000000300037300 */ /* 0x000e6400000e0000 */
[C---:B-1----:R-:W-:Y:S02]  /*0aa0*/  IADD3 R7, PT, PT, -R3.reuse, 0x1f, RZ ;  /* 0x0000001f03077810 */ /* 0x042fe40007ffe1ff */
[----:B------:R-:W-:-:S03]  /*0ab0*/  IADD3 R0, PT, PT, -R3, 0x3f, RZ ;  /* 0x0000003f03007810 */ /* 0x000fc60007ffe1ff */
[----:B------:R-:W-:-:S05]  /*0ac0*/  @P1 IMAD.MOV R0, RZ, RZ, R7 ;  /* 0x000000ffff001224 */ /* 0x000fca00078e0207 */
[----:B------:R-:W-:-:S13]  /*0ad0*/  ISETP.NE.AND P1, PT, R0, RZ, PT ;  /* 0x000000ff0000720c */ /* 0x000fda0003f25270 */
[----:B0-----:R-:W-:Y:S05]  /*0ae0*/  @!P1 BRA `(.L_x_115) ;  /* 0x0000000000289947 */ /* 0x001fea0003800000 */
[--C-:B------:R-:W-:Y:S02]  /*0af0*/  SHF.R.U64 R7, R8, 0x1, R9.reuse ;  /* 0x0000000108077819 */ /* 0x100fe40000001209 */
[C---:B------:R-:W-:Y:S02]  /*0b00*/  LOP3.LUT R3, R0.reuse, 0x3f, RZ, 0xc0, !PT ;  /* 0x0000003f00037812 */ /* 0x040fe400078ec0ff */
[----:B------:R-:W-:Y:S02]  /*0b10*/  SHF.R.U32.HI R9, RZ, 0x1, R9 ;  /* 0x00000001ff097819 */ /* 0x000fe40000011609 */
[----:B------:R-:W-:Y:S02]  /*0b20*/  LOP3.LUT R6, R0, 0x3f, RZ, 0xc, !PT ;  /* 0x0000003f00067812 */ /* 0x000fe400078e0cff */
[CC--:B------:R-:W-:Y:S02]  /*0b30*/  SHF.L.U64.HI R11, R13.reuse, R3.reuse, R2 ;  /* 0x000000030d0b7219 */ /* 0x0c0fe40000010202 */
[----:B------:R-:W-:-:S02]  /*0b40*/  SHF.L.U32 R3, R13, R3, RZ ;  /* 0x000000030d037219 */ /* 0x000fc400000006ff */
[-CC-:B------:R-:W-:Y:S02]  /*0b50*/  SHF.R.U64 R2, R7, R6.reuse, R9.reuse ;  /* 0x0000000607027219 */ /* 0x180fe40000001209 */
[----:B------:R-:W-:Y:S02]  /*0b60*/  SHF.R.U32.HI R6, RZ, R6, R9 ;  /* 0x00000006ff067219 */ /* 0x000fe40000011609 */
[----:B------:R-:W-:Y:S02]  /*0b70*/  LOP3.LUT R13, R3, R2, RZ, 0xfc, !PT ;  /* 0x00000002030d7212 */ /* 0x000fe400078efcff */
[----:B------:R-:W-:-:S07]  /*0b80*/  LOP3.LUT R2, R11, R6, RZ, 0xfc, !PT ;  /* 0x000000060b027212 */ /* 0x000fce00078efcff */
.L_x_115:
[----:B------:R-:W-:Y:S05]  /*0b90*/  BSYNC.RECONVERGENT B1 ;  /* 0x0000000000017941 */ /* 0x000fea0003800200 */
.L_x_114:
[----:B------:R-:W-:Y:S01]  /*0ba0*/  IMAD.WIDE.U32 R8, R13, 0x2168c235, RZ ;  /* 0x2168c2350d087825 */ /* 0x000fe200078e00ff */
[----:B------:R-:W-:-:S03]  /*0bb0*/  SHF.R.U32.HI R5, RZ, 0x1e, R5 ;  /* 0x0000001eff057819 */ /* 0x000fc60000011605 */
[----:B------:R-:W-:Y:S01]  /*0bc0*/  IMAD.MOV.U32 R6, RZ, RZ, R9 ;  /* 0x000000ffff067224 */ /* 0x000fe200078e0009 */
[----:B------:R-:W-:Y:S01]  /*0bd0*/  IADD3 RZ, P1, PT, R8, R8, RZ ;  /* 0x0000000808ff7210 */ /* 0x000fe20007f3e0ff */
[----:B------:R-:W-:Y:S01]  /*0be0*/  IMAD.MOV.U32 R7, RZ, RZ, RZ ;  /* 0x000000ffff077224 */ /* 0x000fe200078e00ff */
[----:B------:R-:W-:Y:S01]  /*0bf0*/  LEA.HI R4, R4, R5, RZ, 0x1 ;  /* 0x0000000504047211 */ /* 0x000fe200078f08ff */
[----:B------:R-:W-:-:S04]  /*0c00*/  IMAD.HI.U32 R3, R2, -0x36f0255e, RZ ;  /* 0xc90fdaa202037827 */ /* 0x000fc800078e00ff */
[----:B------:R-:W-:-:S04]  /*0c10*/  IMAD.WIDE.U32 R6, R13, -0x36f0255e, R6 ;  /* 0xc90fdaa20d067825 */ /* 0x000fc800078e0006 */
[C---:B------:R-:W-:Y:S02]  /*0c20*/  IMAD R9, R2.reuse, -0x36f0255e, RZ ;  /* 0xc90fdaa202097824 */ /* 0x040fe400078e02ff */
[----:B------:R-:W-:-:S04]  /*0c30*/  IMAD.WIDE.U32 R6, P2, R2, 0x2168c235, R6 ;  /* 0x2168c23502067825 */ /* 0x000fc80007840006 */
[----:B------:R-:W-:Y:S01]  /*0c40*/  IMAD.X R2, RZ, RZ, R3, P2 ;  /* 0x000000ffff027224 */ /* 0x000fe200010e0603 */
[----:B------:R-:W-:Y:S02]  /*0c50*/  IADD3 R3, P2, PT, R9, R7, RZ ;  /* 0x0000000709037210 */ /* 0x000fe40007f5e0ff */
[----:B------:R-:W-:Y:S02]  /*0c60*/  IADD3.X RZ, P1, PT, R6, R6, RZ, P1, !PT ;  /* 0x0000000606ff7210 */ /* 0x000fe40000f3e4ff */
[C---:B------:R-:W-:Y:S01]  /*0c70*/  ISETP.GT.U32.AND P3, PT, R3.reuse, RZ, PT ;  /* 0x000000ff0300720c */ /* 0x040fe20003f64070 */
[----:B------:R-:W-:Y:S01]  /*0c80*/  IMAD.X R2, RZ, RZ, R2, P2 ;  /* 0x000000ffff027224 */ /* 0x000fe200010e0602 */
[----:B------:R-:W-:-:S04]  /*0c90*/  IADD3.X R6, P2, PT, R3, R3, RZ, P1, !PT ;  /* 0x0000000303067210 */ /* 0x000fc80000f5e4ff */
[C---:B------:R-:W-:Y:S01]  /*0ca0*/  ISETP.GT.AND.EX P1, PT, R2.reuse, RZ, PT, P3 ;  /* 0x000000ff0200720c */ /* 0x040fe20003f24330 */
[----:B------:R-:W-:-:S03]  /*0cb0*/  IMAD.X R7, R2, 0x1, R2, P2 ;  /* 0x0000000102077824 */ /* 0x000fc600010e0602 */
[----:B------:R-:W-:Y:S02]  /*0cc0*/  SEL R6, R6, R3, P1 ;  /* 0x0000000306067207 */ /* 0x000fe40000800000 */
[----:B------:R-:W-:Y:S02]  /*0cd0*/  SEL R3, R7, R2, P1 ;  /* 0x0000000207037207 */ /* 0x000fe40000800000 */
[----:B------:R-:W-:Y:S02]  /*0ce0*/  IADD3 R2, P2, PT, R6, 0x1, RZ ;  /* 0x0000000106027810 */ /* 0x000fe40007f5e0ff */
[----:B------:R-:W-:Y:S02]  /*0cf0*/  SEL R7, RZ, 0xffffffff, !P1 ;  /* 0xffffffffff077807 */ /* 0x000fe40004800000 */
[----:B------:R-:W-:Y:S01]  /*0d00*/  LOP3.LUT P1, R17, R17, 0x80000000, RZ, 0xc0, !PT ;  /* 0x8000000011117812 */ /* 0x000fe2000782c0ff */
[----:B------:R-:W-:Y:S02]  /*0d10*/  IMAD.X R3, RZ, RZ, R3, P2 ;  /* 0x000000ffff037224 */ /* 0x000fe400010e0603 */
[----:B------:R-:W-:Y:S01]  /*0d20*/  IMAD.IADD R0, R7, 0x1, -R0 ;  /* 0x0000000107007824 */ /* 0x000fe200078e0a00 */
[----:B------:R-:W-:-:S02]  /*0d30*/  @!P0 LOP3.LUT R17, R17, 0x80000000, RZ, 0x3c, !PT ;  /* 0x8000000011118812 */ /* 0x000fc400078e3cff */
[----:B------:R-:W-:Y:S01]  /*0d40*/  SHF.R.U64 R2, R2, 0xa, R3 ;  /* 0x0000000a02027819 */ /* 0x000fe20000001203 */
[----:B------:R-:W-:-:S03]  /*0d50*/  IMAD.SHL.U32 R0, R0, 0x100000, RZ ;  /* 0x0010000000007824 */ /* 0x000fc600078e00ff */
[----:B------:R-:W-:-:S03]  /*0d60*/  IADD3 R2, P2, PT, R2, 0x1, RZ ;  /* 0x0000000102027810 */ /* 0x000fc60007f5e0ff */
[----:B------:R-:W-:Y:S01]  /*0d70*/  @P1 IMAD.MOV R4, RZ, RZ, -R4 ;  /* 0x000000ffff041224 */ /* 0x000fe200078e0a04 */
[----:B------:R-:W-:-:S04]  /*0d80*/  LEA.HI.X R3, R3, RZ, RZ, 0x16, P2 ;  /* 0x000000ff03037211 */ /* 0x000fc800010fb4ff */
[--C-:B------:R-:W-:Y:S02]  /*0d90*/  SHF.R.U64 R2, R2, 0x1, R3.reuse ;  /* 0x0000000102027819 */ /* 0x100fe40000001203 */
[----:B------:R-:W-:Y:S02]  /*0da0*/  SHF.R.U32.HI R3, RZ, 0x1, R3 ;  /* 0x00000001ff037819 */ /* 0x000fe40000011603 */
[----:B------:R-:W-:-:S04]  /*0db0*/  IADD3 R11, P2, P3, RZ, RZ, R2 ;  /* 0x000000ffff0b7210 */ /* 0x000fc80007b5e002 */
[----:B------:R-:W-:-:S04]  /*0dc0*/  IADD3.X R0, PT, PT, R0, 0x3fe00000, R3, P2, P3 ;  /* 0x3fe0000000007810 */ /* 0x000fc800017e6403 */
[----:B------:R-:W-:-:S07]  /*0dd0*/  LOP3.LUT R14, R0, R17, RZ, 0xfc, !PT ;  /* 0x00000011000e7212 */ /* 0x000fce00078efcff */
.L_x_109:
[----:B------:R-:W-:Y:S02]  /*0de0*/  IMAD.MOV.U32 R13, RZ, RZ, 0x0 ;  /* 0x00000000ff0d7424 */ /* 0x000fe400078e00ff */
[----:B------:R-:W-:Y:S02]  /*0df0*/  IMAD.MOV.U32 R0, RZ, RZ, R4 ;  /* 0x000000ffff007224 */ /* 0x000fe400078e0004 */
[----:B------:R-:W-:Y:S02]  /*0e00*/  IMAD.MOV.U32 R2, RZ, RZ, R11 ;  /* 0x000000ffff027224 */ /* 0x000fe400078e000b */
[----:B------:R-:W-:Y:S01]  /*0e10*/  IMAD.MOV.U32 R3, RZ, RZ, R14 ;  /* 0x000000ffff037224 */ /* 0x000fe200078e000e */
[----:B------:R-:W-:Y:S06]  /*0e20*/  RET.REL.NODEC R12 `(_Z8pulseSinP7double2) ;  /* 0xfffffff00c747950 */ /* 0x000fec0003c3ffff */
.L_x_116:
        /* <DEDUP_REMOVED lines=13> */
.L_x_126:


//--------------------- .text._Z8pulseBinP7double2 --------------------------
	.section	.text._Z8pulseBinP7double2,"ax",@progbits
	.align	128
        .global         _Z8pulseBinP7double2
        .type           _Z8pulseBinP7double2,@function
        .size           _Z8pulseBinP7double2,(.L_x_139 - _Z8pulseBinP7double2)
        .other          _Z8pulseBinP7double2,@"STO_CUDA_ENTRY STV_DEFAULT"
_Z8pulseBinP7double2:
.text._Z8pulseBinP7double2:
[----:B------:R-:W-:Y:S01]  /*0000*/  LDC R1, c[0x0][0x37c] ;  /* 0x0000df00ff017b82 */ /* 0x000fe20000000800 */
[----:B------:R-:W0:Y:S07]  /*0010*/  S2R R0, SR_TID.X ;  /* 0x0000000000007919 */ /* 0x000e2e0000002100 */
[----:B------:R-:W0:Y:S08]  /*0020*/  S2UR UR4, SR_CTAID.X ;  /* 0x00000000000479c3 */ /* 0x000e300000002500 */
[----:B------:R-:W0:Y:S02]  /*0030*/  LDC R7, c[0x0][0x360] ;  /* 0x0000d800ff077b82 */ /* 0x000e240000000800 */
[----:B0-----:R-:W-:-:S05]  /*0040*/  IMAD R7, R7, UR4, R0 ;  /* 0x0000000407077c24 */ /* 0x001fca000f8e0200 */
[----:B------:R-:W-:-:S04]  /*0050*/  IADD3 R0, PT, PT, R7, -0xe001, RZ ;  /* 0xffff1fff07007810 */ /* 0x000fc80007ffe0ff */
[----:B------:R-:W-:-:S13]  /*0060*/  ISETP.GT.U32.AND P0, PT, R0, 0x3ffe, PT ;  /* 0x00003ffe0000780c */ /* 0x000fda0003f04070 */
[----:B------:R-:W-:Y:S05]  /*0070*/  @P0 EXIT ;  /* 0x000000000000094d */ /* 0x000fea0003800000 */
[----:B------:R-:W0:Y:S01]  /*0080*/  LDC.64 R2, c[0x0][0x380] ;  /* 0x0000e000ff027b82 */ /* 0x000e220000000a00 */
[----:B------:R-:W1:Y:S01]  /*0090*/  LDCU.64 UR4, c[0x0][0x358] ;  /* 0x00006b00ff0477ac */ /* 0x000e620008000a00 */
[----:B------:R-:W-:Y:S01]  /*00a0*/  HFMA2 R4, -RZ, RZ, 0, 0 ;  /* 0x00000000ff047431 */ /* 0x000fe200000001ff */
[----:B------:R-:W-:Y:S01]  /*00b0*/  MOV R5, 0x3ff00000 ;  /* 0x3ff0000000057802 */ /* 0x000fe20000000f00 */
[----:B0-----:R-:W-:Y:S01]  /*00c0*/  IMAD.WIDE.U32 R2, R7, 0x10, R2 ;  /* 0x0000001007027825 */ /* 0x001fe200078e0002 */
[----:B------:R-:W-:-:S05]  /*00d0*/  CS2R R6, SRZ ;  /* 0x0000000000067805 */ /* 0x000fca000001ff00 */
[----:B-1----:R-:W-:Y:S01]  /*00e0*/  STG.E.128 desc[UR4][R2.64], R4 ;  /* 0x0000000402007986 */ /* 0x002fe2000c101d04 */
[----:B------:R-:W-:Y:S05]  /*00f0*/  EXIT ;  /* 0x000000000000794d */ /* 0x000fea0003800000 */
.L_x_117:
        /* <DEDUP_REMOVED lines=16> */
.L_x_139:


//--------------------- .nv.global.init           --------------------------
	.section	.nv.global.init,"aw",@progbits
	.align	16
.nv.global.init:
	.type		__cudart_sin_cos_coeffs,@object
	.size		__cudart_sin_cos_coeffs,(__cudart_i2opi_d - __cudart_sin_cos_coeffs)
__cudart_sin_cos_coeffs:
        /*0000*/ 	.byte	0x46, 0xd2, 0xb0, 0x2c, 0xf1, 0xe5, 0x5a, 0xbe, 0x92, 0xe3, 0xac, 0x69, 0xe3, 0x1d, 0xc7, 0x3e
        /*0010*/ 	.byte	0xa1, 0x62, 0xdb, 0x19, 0xa0, 0x01, 0x2a, 0xbf, 0x18, 0x08, 0x11, 0x11, 0x11, 0x11, 0x81, 0x3f
        /*0020*/ 	.byte	0x54, 0x55, 0x55, 0x55, 0x55, 0x55, 0xc5, 0xbf, 0x00, 0x00, 0x00, 0x00, 0x00, 0x00, 0x00, 0x00
        /*0030*/ 	.byte	0x00, 0x00, 0x00, 0x00, 0x00, 0x00, 0x00, 0x00, 0x64, 0x81, 0xfd, 0x20, 0x83, 0xff, 0xa8, 0xbd
        /*0040*/ 	.byte	0x28, 0x85, 0xef, 0xc1, 0xa7, 0xee, 0x21, 0x3e, 0xd9, 0xe6, 0x06, 0x8e, 0x4f, 0x7e, 0x92, 0xbe
        /*0050*/ 	.byte	0xe9, 0xbc, 0xdd, 0x19, 0xa0, 0x01, 0xfa, 0x3e, 0x47, 0x5d, 0xc1, 0x16, 0x6c, 0xc1, 0x56, 0xbf
        /*0060*/ 	.byte	0x51, 0x55, 0x55, 0x55, 0x55, 0x55, 0xa5, 0x3f, 0x00, 0x00, 0x00, 0x00, 0x00, 0x00, 0xe0, 0xbf
        /*0070*/ 	.byte	0x00, 0x00, 0x00, 0x00, 0x00, 0x00, 0xf0, 0x3f, 0x00, 0x00, 0x00, 0x00, 0x00, 0x00, 0x00, 0x00
	.type		__cudart_i2opi_d,@object
	.size		__cudart_i2opi_d,(.L_0 - __cudart_i2opi_d)
__cudart_i2opi_d:
        /* <DEDUP_REMOVED lines=9> */
.L_0:


//--------------------- .nv.shared.reserved.0     --------------------------
	.section	.nv.shared.reserved.0,"aw",@nobits
	.weak		__nv_reservedSMEM_offset_0_alias
	.size		__nv_reservedSMEM_offset_0_alias, 0, 64
	.other		__nv_reservedSMEM_offset_0_alias,@"STO_CUDA_RESERVED_SHARED STV_DEFAULT"
__nv_reservedSMEM_offset_0_alias:
	.zero		0
	.zero		64


//--------------------- .nv.constant0._Z14SaveDataKerneliP7double2Pd --------------------------
	.section	.nv.constant0._Z14SaveDataKerneliP7double2Pd,"a",@progbits
	.sectionflags	@""
	.align	4
.nv.constant0._Z14SaveDataKerneliP7double2Pd:
	.zero		920


//--------------------- .nv.constant0._Z19rungeKutta4FourStepP7double2S0_S0_dd --------------------------
	.section	.nv.constant0._Z19rungeKutta4FourStepP7double2S0_S0_dd,"a",@progbits
	.sectionflags	@""
	.align	4
.nv.constant0._Z19rungeKutta4FourStepP7double2S0_S0_dd:
	.zero		936


//--------------------- .nv.constant0._Z20rungeKutta4ThirdStepP7double2S0_S0_dd --------------------------
	.section	.nv.constant0._Z20rungeKutta4ThirdStepP7double2S0_S0_dd,"a",@progbits
	.sectionflags	@""
	.align	4
.nv.constant0._Z20rungeKutta4ThirdStepP7double2S0_S0_dd:
	.zero		936


//--------------------- .nv.constant0._Z21rungeKutta4SecondStepP7double2S0_S0_dd --------------------------
	.section	.nv.constant0._Z21rungeKutta4SecondStepP7double2S0_S0_dd,"a",@progbits
	.sectionflags	@""
	.align	4
.nv.constant0._Z21rungeKutta4SecondStepP7double2S0_S0_dd:
	.zero		936


//--------------------- .nv.constant0._Z20rungeKutta4FirstStepP7double2S0_S0_dd --------------------------
	.section	.nv.constant0._Z20rungeKutta4FirstStepP7double2S0_S0_dd,"a",@progbits
	.sectionflags	@""
	.align	4
.nv.constant0._Z20rungeKutta4FirstStepP7double2S0_S0_dd:
	.zero		936


//--------------------- .nv.constant0._Z21rungeKutta2SecondStepP7double2S0_dd --------------------------
	.section	.nv.constant0._Z21rungeKutta2SecondStepP7double2S0_dd,"a",@progbits
	.sectionflags	@""
	.align	4
.nv.constant0._Z21rungeKutta2SecondStepP7double2S0_dd:
	.zero		928


//--------------------- .nv.constant0._Z20rungeKutta2FirstStepP7double2S0_dd --------------------------
	.section	.nv.constant0._Z20rungeKutta2FirstStepP7double2S0_dd,"a",@progbits
	.sectionflags	@""
	.align	4
.nv.constant0._Z20rungeKutta2FirstStepP7double2S0_dd:
	.zero		928


//--------------------- .nv.constant0._Z14boundabsKernelP7double2 --------------------------
	.section	.nv.constant0._Z14boundabsKernelP7double2,"a",@progbits
	.sectionflags	@""
	.align	4
.nv.constant0._Z14boundabsKernelP7double2:
	.zero		904


//--------------------- .nv.constant0._Z11boundKernelP7double2 --------------------------
	.section	.nv.constant0._Z11boundKernelP7double2,"a",@progbits
	.sectionflags	@""
	.align	4
.nv.constant0._Z11boundKernelP7double2:
	.zero		904


//--------------------- .nv.constant0._Z10pulseGaussP7double2 --------------------------
	.section	.nv.constant0._Z10pulseGaussP7double2,"a",@progbits
	.sectionflags	@""
	.align	4
.nv.constant0._Z10pulseGaussP7double2:
	.zero		904


//--------------------- .nv.constant0._Z7pulseXXP7double2 --------------------------
	.section	.nv.constant0._Z7pulseXXP7double2,"a",@progbits
	.sectionflags	@""
	.align	4
.nv.constant0._Z7pulseXXP7double2:
	.zero		904


//--------------------- .nv.constant0._Z8pulseSinP7double2 --------------------------
	.section	.nv.constant0._Z8pulseSinP7double2,"a",@progbits
	.sectionflags	@""
	.align	4
.nv.constant0._Z8pulseSinP7double2:
	.zero		904


//--------------------- .nv.constant0._Z8pulseBinP7double2 --------------------------
	.section	.nv.constant0._Z8pulseBinP7double2,"a",@progbits
	.sectionflags	@""
	.align	4
.nv.constant0._Z8pulseBinP7double2:
	.zero		904


//--------------------- SYMBOLS --------------------------

	.type		.nv.reservedSmem.offset0,@object
	.size		.nv.reservedSmem.offset0,0x4
